// auto-generated by cutlass_sweep.conv — config: {"arch": "sm_90", "cluster_m": 1, "cluster_n": 1, "conv_kind": "fprop", "dtype": "bf16", "ndim": 3, "tile_k": 32, "tile_m": 64, "tile_n": 128}
#include "cutlass/cutlass.h"
#include "cute/tensor.hpp"
#include "cutlass/kernel_hardware_info.hpp"
#include "cutlass/conv/convolution.h"
#include "cutlass/conv/dispatch_policy.hpp"
#include "cutlass/conv/collective/collective_builder.hpp"
#include "cutlass/conv/kernel/conv_universal.hpp"
#include "cutlass/conv/device/conv_universal_adapter.hpp"
#include "cutlass/epilogue/collective/collective_builder.hpp"

using namespace cute;
using Elem = cutlass::bfloat16_t;
using Acc  = float;
using LayoutAB = cutlass::layout::TensorNDHWC;
using LayoutC  = cutlass::layout::TensorNDHWC;
constexpr auto ConvOp = cutlass::conv::Operator::kFprop;
using TileShape    = Shape<_64, _128, Shape<_32>>;
using ClusterShape = Shape<_1, _1, _1>;

using CollectiveEpilogue = typename cutlass::epilogue::collective::CollectiveBuilder<
    cutlass::arch::Sm90, cutlass::arch::OpClassTensorOp,
    TileShape, ClusterShape,
    cutlass::epilogue::collective::EpilogueTileAuto,
    Acc, Acc,
    Elem, LayoutC, 128 / cutlass::sizeof_bits<Elem>::value,
    Elem, LayoutC, 128 / cutlass::sizeof_bits<Elem>::value,
    cutlass::epilogue::collective::EpilogueScheduleAuto
  >::CollectiveOp;

using CollectiveMainloop = typename cutlass::conv::collective::CollectiveBuilder<
    cutlass::arch::Sm90, cutlass::arch::OpClassTensorOp, ConvOp,
    Elem, LayoutAB, 128 / cutlass::sizeof_bits<Elem>::value,
    Elem, LayoutAB, 128 / cutlass::sizeof_bits<Elem>::value,
    Acc,
    TileShape, ClusterShape,
    cutlass::conv::collective::StageCountAutoCarveout<
        static_cast<int>(sizeof(typename CollectiveEpilogue::SharedStorage))>,
    cutlass::conv::collective::KernelScheduleAuto
  >::CollectiveOp;

using ProblemShape = cutlass::conv::ConvProblemShape<
    ConvOp, CollectiveMainloop::DispatchPolicy::NumSpatialDimensions>;
using ConvKernel = cutlass::conv::kernel::ConvUniversal<
    ProblemShape, CollectiveMainloop, CollectiveEpilogue>;
using Conv = cutlass::conv::device::ConvUniversalAdapter<ConvKernel>;

auto* _anchor = &cutlass::device_kernel<ConvKernel>;


// ===== COMPILED SASS (sm_90a) =====

	.target	sm_90a

	.elftype	@"ET_EXEC"


//--------------------- .note.nv.tkinfo           --------------------------
	.section	.note.nv.tkinfo,"",@"SHT_NOTE"
	.sectionflags	@"SHF_NOTE_NV_TKINFO"
	.tkinfo
        /*0018*/ 	.word	0x00000002
        /*0030*/ 	.string	""
        /*0030*/ 	.string	"ptxas"
        /*0030*/ 	.string	"Cuda compilation tools, release 13.0, V13.0.88"
        /*0030*/ 	.string	"Build cuda_13.0.r13.0/compiler.36424714_0"
        /*0030*/ 	.string	"-arch sm_90a -m 64 "



//--------------------- .note.nv.cuinfo           --------------------------
	.section	.note.nv.cuinfo,"",@"SHT_NOTE"
	.sectionflags	@"SHF_NOTE_NV_CUINFO"
        /*0018*/ 	.short	0x0002
        /*001a*/ 	.short	0x005a
        /*001c*/ 	.short	0x0082
	.zero		2


//--------------------- .nv.info                  --------------------------
	.section	.nv.info,"",@"SHT_CUDA_INFO"
	.align	4


	//----- nvinfo : EIATTR_REGCOUNT
	.align		4
        /*0000*/ 	.byte	0x04, 0x2f
        /*0002*/ 	.short	(.L_12 - .L_11)
	.align		4
.L_11:
        /*0004*/ 	.word	index@(_ZN7cutlass13device_kernelINS_4conv6kernel13ConvUniversalINS1_16ConvProblemShapeILNS1_8OperatorE0ELi3EEENS1_10collective14CollectiveConvINS1_46MainloopSm90TmaGmmaWarpSpecializedImplicitGemmILS5_0ELi18ELi3EN4cute5tupleIJNSA_1CILi1EEESD_SD_EEENS1_36KernelImplicitTmaWarpSpecializedSm90ELi1EEENSB_IJNSC_ILi64EEENSC_ILi128EEENSB_IJNSC_ILi32EEEEEEEEENS_10bfloat16_tESM_NSA_8TiledMMAINSA_8MMA_AtomIJNSA_4SM904GMMA28MMA_64x128x16_F32BF16BF16_SSILNSQ_5MajorE0ELSS_0ELNSQ_7ScaleInE1ELST_1EEEEEENSA_6LayoutISE_NSB_IJNSC_ILi0EEESX_SX_EEEEENSB_IJNSA_10UnderscoreES10_S10_EEEEENS7_6detail26Sm90ImplicitGemmTileTraitsINSA_20SM90_TMA_LOAD_IM2COLENSA_14ComposedLayoutINSA_7SwizzleILi2ELi4ELi3EEENSA_18smem_ptr_flag_bitsILi16EEENSW_INSB_IJNSB_IJNSC_ILi8EEES1B_EEENSB_IJSJ_SD_EEENSB_IJSD_NSC_ILi18EEEEEEEEENSB_IJNSB_IJSJ_NSC_ILi256EEEEEENSB_IJSD_SX_EEENSB_IJSX_NSC_ILi2048EEEEEEEEEEEEEvEENS14_INSA_13SM90_TMA_LOADENS16_IS18_S1A_NSW_INSB_IJNSB_IJS1B_NSC_ILi16EEEEEES1D_S1F_EEENSB_IJS1I_S1J_NSB_IJSX_NSC_ILi4096EEEEEEEEEEEEEvEEEENS_8epilogue10collective6detail29Sm90TmaWarpSpecializedAdapterINS22_15DefaultEpilogueISM_NSB_IJNSB_IJllllEEESD_SX_EEES27_NS21_6thread17LinearCombinationISM_Li1EffLNS28_9ScaleType4KindE0ELNS_15FloatRoundStyleE2ESM_EENS_4gemm15EpilogueDefaultEEEEEvvEEEEvNT_6ParamsE)
        /*0008*/ 	.word	0x0000005a


	//----- nvinfo : EIATTR_FRAME_SIZE
	.align		4
.L_12:
        /*000c*/ 	.byte	0x04, 0x11
        /*000e*/ 	.short	(.L_14 - .L_13)
	.align		4
.L_13:
        /*0010*/ 	.word	index@(_ZN7cutlass13device_kernelINS_4conv6kernel13ConvUniversalINS1_16ConvProblemShapeILNS1_8OperatorE0ELi3EEENS1_10collective14CollectiveConvINS1_46MainloopSm90TmaGmmaWarpSpecializedImplicitGemmILS5_0ELi18ELi3EN4cute5tupleIJNSA_1CILi1EEESD_SD_EEENS1_36KernelImplicitTmaWarpSpecializedSm90ELi1EEENSB_IJNSC_ILi64EEENSC_ILi128EEENSB_IJNSC_ILi32EEEEEEEEENS_10bfloat16_tESM_NSA_8TiledMMAINSA_8MMA_AtomIJNSA_4SM904GMMA28MMA_64x128x16_F32BF16BF16_SSILNSQ_5MajorE0ELSS_0ELNSQ_7ScaleInE1ELST_1EEEEEENSA_6LayoutISE_NSB_IJNSC_ILi0EEESX_SX_EEEEENSB_IJNSA_10UnderscoreES10_S10_EEEEENS7_6detail26Sm90ImplicitGemmTileTraitsINSA_20SM90_TMA_LOAD_IM2COLENSA_14ComposedLayoutINSA_7SwizzleILi2ELi4ELi3EEENSA_18smem_ptr_flag_bitsILi16EEENSW_INSB_IJNSB_IJNSC_ILi8EEES1B_EEENSB_IJSJ_SD_EEENSB_IJSD_NSC_ILi18EEEEEEEEENSB_IJNSB_IJSJ_NSC_ILi256EEEEEENSB_IJSD_SX_EEENSB_IJSX_NSC_ILi2048EEEEEEEEEEEEEvEENS14_INSA_13SM90_TMA_LOADENS16_IS18_S1A_NSW_INSB_IJNSB_IJS1B_NSC_ILi16EEEEEES1D_S1F_EEENSB_IJS1I_S1J_NSB_IJSX_NSC_ILi4096EEEEEEEEEEEEEvEEEENS_8epilogue10collective6detail29Sm90TmaWarpSpecializedAdapterINS22_15DefaultEpilogueISM_NSB_IJNSB_IJllllEEESD_SX_EEES27_NS21_6thread17LinearCombinationISM_Li1EffLNS28_9ScaleType4KindE0ELNS_15FloatRoundStyleE2ESM_EENS_4gemm15EpilogueDefaultEEEEEvvEEEEvNT_6ParamsE)
        /*0014*/ 	.word	0x00000000


	//----- nvinfo : EIATTR_MIN_STACK_SIZE
	.align		4
.L_14:
        /*0018*/ 	.byte	0x04, 0x12
        /*001a*/ 	.short	(.L_16 - .L_15)
	.align		4
.L_15:
        /*001c*/ 	.word	index@(_ZN7cutlass13device_kernelINS_4conv6kernel13ConvUniversalINS1_16ConvProblemShapeILNS1_8OperatorE0ELi3EEENS1_10collective14CollectiveConvINS1_46MainloopSm90TmaGmmaWarpSpecializedImplicitGemmILS5_0ELi18ELi3EN4cute5tupleIJNSA_1CILi1EEESD_SD_EEENS1_36KernelImplicitTmaWarpSpecializedSm90ELi1EEENSB_IJNSC_ILi64EEENSC_ILi128EEENSB_IJNSC_ILi32EEEEEEEEENS_10bfloat16_tESM_NSA_8TiledMMAINSA_8MMA_AtomIJNSA_4SM904GMMA28MMA_64x128x16_F32BF16BF16_SSILNSQ_5MajorE0ELSS_0ELNSQ_7ScaleInE1ELST_1EEEEEENSA_6LayoutISE_NSB_IJNSC_ILi0EEESX_SX_EEEEENSB_IJNSA_10UnderscoreES10_S10_EEEEENS7_6detail26Sm90ImplicitGemmTileTraitsINSA_20SM90_TMA_LOAD_IM2COLENSA_14ComposedLayoutINSA_7SwizzleILi2ELi4ELi3EEENSA_18smem_ptr_flag_bitsILi16EEENSW_INSB_IJNSB_IJNSC_ILi8EEES1B_EEENSB_IJSJ_SD_EEENSB_IJSD_NSC_ILi18EEEEEEEEENSB_IJNSB_IJSJ_NSC_ILi256EEEEEENSB_IJSD_SX_EEENSB_IJSX_NSC_ILi2048EEEEEEEEEEEEEvEENS14_INSA_13SM90_TMA_LOADENS16_IS18_S1A_NSW_INSB_IJNSB_IJS1B_NSC_ILi16EEEEEES1D_S1F_EEENSB_IJS1I_S1J_NSB_IJSX_NSC_ILi4096EEEEEEEEEEEEEvEEEENS_8epilogue10collective6detail29Sm90TmaWarpSpecializedAdapterINS22_15DefaultEpilogueISM_NSB_IJNSB_IJllllEEESD_SX_EEES27_NS21_6thread17LinearCombinationISM_Li1EffLNS28_9ScaleType4KindE0ELNS_15FloatRoundStyleE2ESM_EENS_4gemm15EpilogueDefaultEEEEEvvEEEEvNT_6ParamsE)
        /*0020*/ 	.word	0x00000000
.L_16:


//--------------------- .nv.compat                --------------------------
	.section	.nv.compat,"",@"SHT_CUDA_COMPAT_INFO"
	.align	4
        /*0000*/ 	.byte	0x02, 0x09, 0x01, 0x00, 0x02, 0x02, 0x04, 0x00, 0x02, 0x05, 0x05, 0x00, 0x03, 0x07, 0x01, 0x01
        /*0010*/ 	.byte	0x02, 0x03, 0x01, 0x00, 0x02, 0x06, 0x01, 0x00, 0x04, 0x0b, 0x08, 0x00, 0x00, 0x00, 0x00, 0x00
        /*0020*/ 	.byte	0x00, 0x00, 0x00, 0x00


//--------------------- .nv.info._ZN7cutlass13device_kernelINS_4conv6kernel13ConvUniversalINS1_16ConvProblemShapeILNS1_8OperatorE0ELi3EEENS1_10collective14CollectiveConvINS1_46MainloopSm90TmaGmmaWarpSpecializedImplicitGemmILS5_0ELi18ELi3EN4cute5tupleIJNSA_1CILi1EEESD_SD_EEENS1_36KernelImplicitTmaWarpSpecializedSm90ELi1EEENSB_IJNSC_ILi64EEENSC_ILi128EEENSB_IJNSC_ILi32EEEEEEEEENS_10bfloat16_tESM_NSA_8TiledMMAINSA_8MMA_AtomIJNSA_4SM904GMMA28MMA_64x128x16_F32BF16BF16_SSILNSQ_5MajorE0ELSS_0ELNSQ_7ScaleInE1ELST_1EEEEEENSA_6LayoutISE_NSB_IJNSC_ILi0EEESX_SX_EEEEENSB_IJNSA_10UnderscoreES10_S10_EEEEENS7_6detail26Sm90ImplicitGemmTileTraitsINSA_20SM90_TMA_LOAD_IM2COLENSA_14ComposedLayoutINSA_7SwizzleILi2ELi4ELi3EEENSA_18smem_ptr_flag_bitsILi16EEENSW_INSB_IJNSB_IJNSC_ILi8EEES1B_EEENSB_IJSJ_SD_EEENSB_IJSD_NSC_ILi18EEEEEEEEENSB_IJNSB_IJSJ_NSC_ILi256EEEEEENSB_IJSD_SX_EEENSB_IJSX_NSC_ILi2048EEEEEEEEEEEEEvEENS14_INSA_13SM90_TMA_LOADENS16_IS18_S1A_NSW_INSB_IJNSB_IJS1B_NSC_ILi16EEEEEES1D_S1F_EEENSB_IJS1I_S1J_NSB_IJSX_NSC_ILi4096EEEEEEEEEEEEEvEEEENS_8epilogue10collective6detail29Sm90TmaWarpSpecializedAdapterINS22_15DefaultEpilogueISM_NSB_IJNSB_IJllllEEESD_SX_EEES27_NS21_6thread17LinearCombinationISM_Li1EffLNS28_9ScaleType4KindE0ELNS_15FloatRoundStyleE2ESM_EENS_4gemm15EpilogueDefaultEEEEEvvEEEEvNT_6ParamsE --------------------------
	.section	.nv.info._ZN7cutlass13device_kernelINS_4conv6kernel13ConvUniversalINS1_16ConvProblemShapeILNS1_8OperatorE0ELi3EEENS1_10collective14CollectiveConvINS1_46MainloopSm90TmaGmmaWarpSpecializedImplicitGemmILS5_0ELi18ELi3EN4cute5tupleIJNSA_1CILi1EEESD_SD_EEENS1_36KernelImplicitTmaWarpSpecializedSm90ELi1EEENSB_IJNSC_ILi64EEENSC_ILi128EEENSB_IJNSC_ILi32EEEEEEEEENS_10bfloat16_tESM_NSA_8TiledMMAINSA_8MMA_AtomIJNSA_4SM904GMMA28MMA_64x128x16_F32BF16BF16_SSILNSQ_5MajorE0ELSS_0ELNSQ_7ScaleInE1ELST_1EEEEEENSA_6LayoutISE_NSB_IJNSC_ILi0EEESX_SX_EEEEENSB_IJNSA_10UnderscoreES10_S10_EEEEENS7_6detail26Sm90ImplicitGemmTileTraitsINSA_20SM90_TMA_LOAD_IM2COLENSA_14ComposedLayoutINSA_7SwizzleILi2ELi4ELi3EEENSA_18smem_ptr_flag_bitsILi16EEENSW_INSB_IJNSB_IJNSC_ILi8EEES1B_EEENSB_IJSJ_SD_EEENSB_IJSD_NSC_ILi18EEEEEEEEENSB_IJNSB_IJSJ_NSC_ILi256EEEEEENSB_IJSD_SX_EEENSB_IJSX_NSC_ILi2048EEEEEEEEEEEEEvEENS14_INSA_13SM90_TMA_LOADENS16_IS18_S1A_NSW_INSB_IJNSB_IJS1B_NSC_ILi16EEEEEES1D_S1F_EEENSB_IJS1I_S1J_NSB_IJSX_NSC_ILi4096EEEEEEEEEEEEEvEEEENS_8epilogue10collective6detail29Sm90TmaWarpSpecializedAdapterINS22_15DefaultEpilogueISM_NSB_IJNSB_IJllllEEESD_SX_EEES27_NS21_6thread17LinearCombinationISM_Li1EffLNS28_9ScaleType4KindE0ELNS_15FloatRoundStyleE2ESM_EENS_4gemm15EpilogueDefaultEEEEEvvEEEEvNT_6ParamsE,"",@"SHT_CUDA_INFO"
	.sectionflags	@""
	.align	4


	//----- nvinfo : EIATTR_CUDA_API_VERSION
	.align		4
        /*0000*/ 	.byte	0x04, 0x37
        /*0002*/ 	.short	(.L_18 - .L_17)
.L_17:
        /*0004*/ 	.word	0x00000082


	//----- nvinfo : EIATTR_KPARAM_INFO
	.align		4
.L_18:
        /*0008*/ 	.byte	0x04, 0x17
        /*000a*/ 	.short	(.L_20 - .L_19)
.L_19:
        /*000c*/ 	.word	0x00000000
        /*0010*/ 	.short	0x0000
        /*0012*/ 	.short	0x0070
        /*0014*/ 	.byte	0x00, 0xf0, 0x01, 0x10


	//----- nvinfo : EIATTR_SPARSE_MMA_MASK
	.align		4
.L_20:
        /*0018*/ 	.byte	0x03, 0x50
        /*001a*/ 	.short	0x0000


	//----- nvinfo : EIATTR_MAXREG_COUNT
	.align		4
        /*001c*/ 	.byte	0x03, 0x1b
        /*001e*/ 	.short	0x00ff


	//----- nvinfo : EIATTR_NUM_BARRIERS
	.align		4
        /*0020*/ 	.byte	0x02, 0x4c
        /*0022*/ 	.byte	0x01
	.zero		1


	//----- nvinfo : EIATTR_MERCURY_ISA_VERSION
	.align		4
        /*0024*/ 	.byte	0x03, 0x5f
        /*0026*/ 	.short	0x0101


	//----- nvinfo : EIATTR_COOP_GROUP_MASK_REGIDS
	.align		4
        /*0028*/ 	.byte	0x04, 0x29
        /*002a*/ 	.short	(.L_22 - .L_21)


	//   ....[0]....
.L_21:
        /*002c*/ 	.word	0xffffffff


	//   ....[1]....
        /*0030*/ 	.word	0xffffffff


	//   ....[2]....
        /*0034*/ 	.word	0xffffffff


	//----- nvinfo : EIATTR_COOP_GROUP_INSTR_OFFSETS
	.align		4
.L_22:
        /*0038*/ 	.byte	0x04, 0x28
        /*003a*/ 	.short	(.L_24 - .L_23)


	//   ....[0]....
.L_23:
        /*003c*/ 	.word	0x00000060


	//   ....[1]....
        /*0040*/ 	.word	0x00000070


	//   ....[2]....
        /*0044*/ 	.word	0x00000130


	//----- nvinfo : EIATTR_MBARRIER_INSTR_OFFSETS
	.align		4
.L_24:
        /*0048*/ 	.byte	0x04, 0x39
        /*004a*/ 	.short	(.L_26 - .L_25)


	//   ....[0]....
.L_25:
        /*004c*/ 	.word	0x00000270
        /*0050*/ 	.word	0x000000ff
        /*0054*/ 	.word	0x00036000
        /*0058*/ 	.short	0x0100
        /*005a*/ 	.byte	0x08
	.zero		1


	//   ....[1]....
        /*005c*/ 	.word	0x00000280
        /*0060*/ 	.word	0x000000ff
        /*0064*/ 	.word	0x00036090
        /*0068*/ 	.short	0x0100
        /*006a*/ 	.byte	0x08
	.zero		1


	//   ....[2]....
        /*006c*/ 	.word	0x00000290
        /*0070*/ 	.word	0x000000ff
        /*0074*/ 	.word	0x00036008
        /*0078*/ 	.short	0x0100
        /*007a*/ 	.byte	0x08
	.zero		1


	//   ....[3]....
        /*007c*/ 	.word	0x000002a0
        /*0080*/ 	.word	0x000000ff
        /*0084*/ 	.word	0x00036098
        /*0088*/ 	.short	0x0100
        /*008a*/ 	.byte	0x08
	.zero		1


	//   ....[4]....
        /*008c*/ 	.word	0x000002b0
        /*0090*/ 	.word	0x000000ff
        /*0094*/ 	.word	0x00036010
        /*0098*/ 	.short	0x0100
        /*009a*/ 	.byte	0x08
	.zero		1


	//   ....[5]....
        /*009c*/ 	.word	0x000002c0
        /*00a0*/ 	.word	0x000000ff
        /*00a4*/ 	.word	0x000360a0
        /*00a8*/ 	.short	0x0100
        /*00aa*/ 	.byte	0x08
	.zero		1


	//   ....[6]....
        /*00ac*/ 	.word	0x000002d0
        /*00b0*/ 	.word	0x000000ff
        /*00b4*/ 	.word	0x00036018
        /*00b8*/ 	.short	0x0100
        /*00ba*/ 	.byte	0x08
	.zero		1


	//   ....[7]....
        /*00bc*/ 	.word	0x000002e0
        /*00c0*/ 	.word	0x000000ff
        /*00c4*/ 	.word	0x000360a8
        /*00c8*/ 	.short	0x0100
        /*00ca*/ 	.byte	0x08
	.zero		1


	//   ....[8]....
        /*00cc*/ 	.word	0x000002f0
        /*00d0*/ 	.word	0x000000ff
        /*00d4*/ 	.word	0x00036020
        /*00d8*/ 	.short	0x0100
        /*00da*/ 	.byte	0x08
	.zero		1


	//   ....[9]....
        /*00dc*/ 	.word	0x00000300
        /*00e0*/ 	.word	0x000000ff
        /*00e4*/ 	.word	0x000360b0
        /*00e8*/ 	.short	0x0100
        /*00ea*/ 	.byte	0x08
	.zero		1


	//   ....[10]....
        /*00ec*/ 	.word	0x00000310
        /*00f0*/ 	.word	0x000000ff
        /*00f4*/ 	.word	0x00036028
        /*00f8*/ 	.short	0x0100
        /*00fa*/ 	.byte	0x08
	.zero		1


	//   ....[11]....
        /*00fc*/ 	.word	0x00000320
        /*0100*/ 	.word	0x000000ff
        /*0104*/ 	.word	0x000360b8
        /*0108*/ 	.short	0x0100
        /*010a*/ 	.byte	0x08
	.zero		1


	//   ....[12]....
        /*010c*/ 	.word	0x00000330
        /*0110*/ 	.word	0x000000ff
        /*0114*/ 	.word	0x00036030
        /*0118*/ 	.short	0x0100
        /*011a*/ 	.byte	0x08
	.zero		1


	//   ....[13]....
        /*011c*/ 	.word	0x00000340
        /*0120*/ 	.word	0x000000ff
        /*0124*/ 	.word	0x000360c0
        /*0128*/ 	.short	0x0100
        /*012a*/ 	.byte	0x08
	.zero		1


	//   ....[14]....
        /*012c*/ 	.word	0x00000350
        /*0130*/ 	.word	0x000000ff
        /*0134*/ 	.word	0x00036038
        /*0138*/ 	.short	0x0100
        /*013a*/ 	.byte	0x08
	.zero		1


	//   ....[15]....
        /*013c*/ 	.word	0x00000360
        /*0140*/ 	.word	0x000000ff
        /*0144*/ 	.word	0x000360c8
        /*0148*/ 	.short	0x0100
        /*014a*/ 	.byte	0x08
	.zero		1


	//   ....[16]....
        /*014c*/ 	.word	0x00000370
        /*0150*/ 	.word	0x000000ff
        /*0154*/ 	.word	0x00036040
        /*0158*/ 	.short	0x0100
        /*015a*/ 	.byte	0x08
	.zero		1


	//   ....[17]....
        /*015c*/ 	.word	0x00000380
        /*0160*/ 	.word	0x000000ff
        /*0164*/ 	.word	0x000360d0
        /*0168*/ 	.short	0x0100
        /*016a*/ 	.byte	0x08
	.zero		1


	//   ....[18]....
        /*016c*/ 	.word	0x00000390
        /*0170*/ 	.word	0x000000ff
        /*0174*/ 	.word	0x00036048
        /*0178*/ 	.short	0x0100
        /*017a*/ 	.byte	0x08
	.zero		1


	//   ....[19]....
        /*017c*/ 	.word	0x000003a0
        /*0180*/ 	.word	0x000000ff
        /*0184*/ 	.word	0x000360d8
        /*0188*/ 	.short	0x0100
        /*018a*/ 	.byte	0x08
	.zero		1


	//   ....[20]....
        /*018c*/ 	.word	0x000003b0
        /*0190*/ 	.word	0x000000ff
        /*0194*/ 	.word	0x00036050
        /*0198*/ 	.short	0x0100
        /*019a*/ 	.byte	0x08
	.zero		1


	//   ....[21]....
        /*019c*/ 	.word	0x000003c0
        /*01a0*/ 	.word	0x000000ff
        /*01a4*/ 	.word	0x000360e0
        /*01a8*/ 	.short	0x0100
        /*01aa*/ 	.byte	0x08
	.zero		1


	//   ....[22]....
        /*01ac*/ 	.word	0x000003d0
        /*01b0*/ 	.word	0x000000ff
        /*01b4*/ 	.word	0x00036058
        /*01b8*/ 	.short	0x0100
        /*01ba*/ 	.byte	0x08
	.zero		1


	//   ....[23]....
        /*01bc*/ 	.word	0x000003e0
        /*01c0*/ 	.word	0x000000ff
        /*01c4*/ 	.word	0x000360e8
        /*01c8*/ 	.short	0x0100
        /*01ca*/ 	.byte	0x08
	.zero		1


	//   ....[24]....
        /*01cc*/ 	.word	0x000003f0
        /*01d0*/ 	.word	0x000000ff
        /*01d4*/ 	.word	0x00036060
        /*01d8*/ 	.short	0x0100
        /*01da*/ 	.byte	0x08
	.zero		1


	//   ....[25]....
        /*01dc*/ 	.word	0x00000400
        /*01e0*/ 	.word	0x000000ff
        /*01e4*/ 	.word	0x000360f0
        /*01e8*/ 	.short	0x0100
        /*01ea*/ 	.byte	0x08
	.zero		1


	//   ....[26]....
        /*01ec*/ 	.word	0x00000410
        /*01f0*/ 	.word	0x000000ff
        /*01f4*/ 	.word	0x00036068
        /*01f8*/ 	.short	0x0100
        /*01fa*/ 	.byte	0x08
	.zero		1


	//   ....[27]....
        /*01fc*/ 	.word	0x00000420
        /*0200*/ 	.word	0x000000ff
        /*0204*/ 	.word	0x000360f8
        /*0208*/ 	.short	0x0100
        /*020a*/ 	.byte	0x08
	.zero		1


	//   ....[28]....
        /*020c*/ 	.word	0x00000430
        /*0210*/ 	.word	0x000000ff
        /*0214*/ 	.word	0x00036070
        /*0218*/ 	.short	0x0100
        /*021a*/ 	.byte	0x08
	.zero		1


	//   ....[29]....
        /*021c*/ 	.word	0x00000440
        /*0220*/ 	.word	0x000000ff
        /*0224*/ 	.word	0x00036100
        /*0228*/ 	.short	0x0100
        /*022a*/ 	.byte	0x08
	.zero		1


	//   ....[30]....
        /*022c*/ 	.word	0x00000450
        /*0230*/ 	.word	0x000000ff
        /*0234*/ 	.word	0x00036078
        /*0238*/ 	.short	0x0100
        /*023a*/ 	.byte	0x08
	.zero		1


	//   ....[31]....
        /*023c*/ 	.word	0x00000460
        /*0240*/ 	.word	0x000000ff
        /*0244*/ 	.word	0x00036108
        /*0248*/ 	.short	0x0100
        /*024a*/ 	.byte	0x08
	.zero		1


	//   ....[32]....
        /*024c*/ 	.word	0x00000470
        /*0250*/ 	.word	0x000000ff
        /*0254*/ 	.word	0x00036080
        /*0258*/ 	.short	0x0100
        /*025a*/ 	.byte	0x08
	.zero		1


	//   ....[33]....
        /*025c*/ 	.word	0x00000480
        /*0260*/ 	.word	0x000000ff
        /*0264*/ 	.word	0x00036110
        /*0268*/ 	.short	0x0100
        /*026a*/ 	.byte	0x08
	.zero		1


	//   ....[34]....
        /*026c*/ 	.word	0x00000490
        /*0270*/ 	.word	0x000000ff
        /*0274*/ 	.word	0x00036088
        /*0278*/ 	.short	0x0100
        /*027a*/ 	.byte	0x08
	.zero		1


	//   ....[35]....
        /*027c*/ 	.word	0x000004a0
        /*0280*/ 	.word	0x000000ff
        /*0284*/ 	.word	0x00036118
        /*0288*/ 	.short	0x0100
        /*028a*/ 	.byte	0x08
	.zero		1


	//   ....[36]....
        /*028c*/ 	.word	0x00000b70
        /*0290*/ 	.word	0x00000006
        /*0294*/ 	.word	0x00036000
        /*0298*/ 	.short	0x010a
        /*029a*/ 	.byte	0x3f
	.zero		1


	//   ....[37]....
        /*029c*/ 	.word	0x00000e50
        /*02a0*/ 	.word	0x00000008
        /*02a4*/ 	.word	0x00036000
        /*02a8*/ 	.short	0x010a
        /*02aa*/ 	.byte	0x3f
	.zero		1


	//   ....[38]....
        /*02ac*/ 	.word	0x00000fb0
        /*02b0*/ 	.word	0x000000ff
        /*02b4*/ 	.word	0x00000000
        /*02b8*/ 	.short	0x0101
        /*02ba*/ 	.byte	0x06
	.zero		1


	//   ....[39]....
        /*02bc*/ 	.word	0x000011b0
        /*02c0*/ 	.word	0x00000006
        /*02c4*/ 	.word	0x00000000
        /*02c8*/ 	.short	0x0101
        /*02ca*/ 	.byte	0x3f
	.zero		1


	//   ....[40]....
        /*02cc*/ 	.word	0x00005d40
        /*02d0*/ 	.word	0x00000011
        /*02d4*/ 	.word	0x00036090
        /*02d8*/ 	.short	0x010a
        /*02da*/ 	.byte	0x3f
	.zero		1


	//   ....[41]....
        /*02dc*/ 	.word	0x00006530
        /*02e0*/ 	.word	0x00000002
        /*02e4*/ 	.word	0x00000000
        /*02e8*/ 	.short	0x010a
        /*02ea*/ 	.byte	0x3f
	.zero		1


	//   ....[42]....
        /*02ec*/ 	.word	0x000065e0
        /*02f0*/ 	.word	0x00000002
        /*02f4*/ 	.word	0x00000000
        /*02f8*/ 	.short	0x010a
        /*02fa*/ 	.byte	0x3f
	.zero		1


	//   ....[43]....
        /*02fc*/ 	.word	0x00006690
        /*0300*/ 	.word	0x00000002
        /*0304*/ 	.word	0x00000000
        /*0308*/ 	.short	0x010a
        /*030a*/ 	.byte	0x3f
	.zero		1


	//   ....[44]....
        /*030c*/ 	.word	0x00006740
        /*0310*/ 	.word	0x00000002
        /*0314*/ 	.word	0x00000000
        /*0318*/ 	.short	0x010a
        /*031a*/ 	.byte	0x3f
	.zero		1


	//   ....[45]....
        /*031c*/ 	.word	0x000067f0
        /*0320*/ 	.word	0x00000002
        /*0324*/ 	.word	0x00000000
        /*0328*/ 	.short	0x010a
        /*032a*/ 	.byte	0x3f
	.zero		1


	//   ....[46]....
        /*032c*/ 	.word	0x000068a0
        /*0330*/ 	.word	0x00000002
        /*0334*/ 	.word	0x00000000
        /*0338*/ 	.short	0x010a
        /*033a*/ 	.byte	0x3f
	.zero		1


	//   ....[47]....
        /*033c*/ 	.word	0x00006950
        /*0340*/ 	.word	0x00000002
        /*0344*/ 	.word	0x00000000
        /*0348*/ 	.short	0x010a
        /*034a*/ 	.byte	0x3f
	.zero		1


	//   ....[48]....
        /*034c*/ 	.word	0x00006a00
        /*0350*/ 	.word	0x00000002
        /*0354*/ 	.word	0x00000000
        /*0358*/ 	.short	0x010a
        /*035a*/ 	.byte	0x3f
	.zero		1


	//   ....[49]....
        /*035c*/ 	.word	0x00006ab0
        /*0360*/ 	.word	0x00000002
        /*0364*/ 	.word	0x00000000
        /*0368*/ 	.short	0x010a
        /*036a*/ 	.byte	0x3f
	.zero		1


	//   ....[50]....
        /*036c*/ 	.word	0x00006b60
        /*0370*/ 	.word	0x00000002
        /*0374*/ 	.word	0x00000000
        /*0378*/ 	.short	0x010a
        /*037a*/ 	.byte	0x3f
	.zero		1


	//   ....[51]....
        /*037c*/ 	.word	0x00006c10
        /*0380*/ 	.word	0x00000002
        /*0384*/ 	.word	0x00000000
        /*0388*/ 	.short	0x010a
        /*038a*/ 	.byte	0x3f
	.zero		1


	//   ....[52]....
        /*038c*/ 	.word	0x00006cc0
        /*0390*/ 	.word	0x00000002
        /*0394*/ 	.word	0x00000000
        /*0398*/ 	.short	0x010a
        /*039a*/ 	.byte	0x3f
	.zero		1


	//   ....[53]....
        /*039c*/ 	.word	0x00006d70
        /*03a0*/ 	.word	0x00000002
        /*03a4*/ 	.word	0x00000000
        /*03a8*/ 	.short	0x010a
        /*03aa*/ 	.byte	0x3f
	.zero		1


	//   ....[54]....
        /*03ac*/ 	.word	0x00006e20
        /*03b0*/ 	.word	0x00000002
        /*03b4*/ 	.word	0x00000000
        /*03b8*/ 	.short	0x010a
        /*03ba*/ 	.byte	0x3f
	.zero		1


	//   ....[55]....
        /*03bc*/ 	.word	0x00006ed0
        /*03c0*/ 	.word	0x00000002
        /*03c4*/ 	.word	0x00000000
        /*03c8*/ 	.short	0x010a
        /*03ca*/ 	.byte	0x3f
	.zero		1


	//   ....[56]....
        /*03cc*/ 	.word	0x00006f80
        /*03d0*/ 	.word	0x00000002
        /*03d4*/ 	.word	0x00000000
        /*03d8*/ 	.short	0x010a
        /*03da*/ 	.byte	0x3f
	.zero		1


	//   ....[57]....
        /*03dc*/ 	.word	0x00007030
        /*03e0*/ 	.word	0x00000002
        /*03e4*/ 	.word	0x00000000
        /*03e8*/ 	.short	0x010a
        /*03ea*/ 	.byte	0x3f
	.zero		1


	//   ....[58]....
        /*03ec*/ 	.word	0x000070e0
        /*03f0*/ 	.word	0x00000003
        /*03f4*/ 	.word	0x00000000
        /*03f8*/ 	.short	0x010a
        /*03fa*/ 	.byte	0x3f
	.zero		1


	//----- nvinfo : EIATTR_NUM_MBARRIERS
	.align		4
.L_26:
        /*03fc*/ 	.byte	0x03, 0x38
        /*03fe*/ 	.short	0x0024


	//----- nvinfo : EIATTR_EXIT_INSTR_OFFSETS
	.align		4
        /*0400*/ 	.byte	0x04, 0x1c
        /*0402*/ 	.short	(.L_28 - .L_27)


	//   ....[0]....
.L_27:
        /*0404*/ 	.word	0x000008a0


	//   ....[1]....
        /*0408*/ 	.word	0x00001300


	//   ....[2]....
        /*040c*/ 	.word	0x00004460


	//   ....[3]....
        /*0410*/ 	.word	0x00004490


	//   ....[4]....
        /*0414*/ 	.word	0x00005b00


	//   ....[5]....
        /*0418*/ 	.word	0x00005b30


	//   ....[6]....
        /*041c*/ 	.word	0x00005b50


	//   ....[7]....
        /*0420*/ 	.word	0x00006420


	//   ....[8]....
        /*0424*/ 	.word	0x00007110


	//----- nvinfo : EIATTR_MAX_THREADS
	.align		4
.L_28:
        /*0428*/ 	.byte	0x04, 0x05
        /*042a*/ 	.short	(.L_30 - .L_29)
.L_29:
        /*042c*/ 	.word	0x00000100
        /*0430*/ 	.word	0x00000001
        /*0434*/ 	.word	0x00000001


	//----- nvinfo : EIATTR_CRS_STACK_SIZE
	.align		4
.L_30:
        /*0438*/ 	.byte	0x04, 0x1e
        /*043a*/ 	.short	(.L_32 - .L_31)
.L_31:
        /*043c*/ 	.word	0x00000000


	//----- nvinfo : EIATTR_CBANK_PARAM_SIZE
	.align		4
.L_32:
        /*0440*/ 	.byte	0x03, 0x19
        /*0442*/ 	.short	0x0470


	//----- nvinfo : EIATTR_PARAM_CBANK
	.align		4
        /*0444*/ 	.byte	0x04, 0x0a
        /*0446*/ 	.short	(.L_34 - .L_33)
	.align		4
.L_33:
        /*0448*/ 	.word	index@(.nv.constant0._ZN7cutlass13device_kernelINS_4conv6kernel13ConvUniversalINS1_16ConvProblemShapeILNS1_8OperatorE0ELi3EEENS1_10collective14CollectiveConvINS1_46MainloopSm90TmaGmmaWarpSpecializedImplicitGemmILS5_0ELi18ELi3EN4cute5tupleIJNSA_1CILi1EEESD_SD_EEENS1_36KernelImplicitTmaWarpSpecializedSm90ELi1EEENSB_IJNSC_ILi64EEENSC_ILi128EEENSB_IJNSC_ILi32EEEEEEEEENS_10bfloat16_tESM_NSA_8TiledMMAINSA_8MMA_AtomIJNSA_4SM904GMMA28MMA_64x128x16_F32BF16BF16_SSILNSQ_5MajorE0ELSS_0ELNSQ_7ScaleInE1ELST_1EEEEEENSA_6LayoutISE_NSB_IJNSC_ILi0EEESX_SX_EEEEENSB_IJNSA_10UnderscoreES10_S10_EEEEENS7_6detail26Sm90ImplicitGemmTileTraitsINSA_20SM90_TMA_LOAD_IM2COLENSA_14ComposedLayoutINSA_7SwizzleILi2ELi4ELi3EEENSA_18smem_ptr_flag_bitsILi16EEENSW_INSB_IJNSB_IJNSC_ILi8EEES1B_EEENSB_IJSJ_SD_EEENSB_IJSD_NSC_ILi18EEEEEEEEENSB_IJNSB_IJSJ_NSC_ILi256EEEEEENSB_IJSD_SX_EEENSB_IJSX_NSC_ILi2048EEEEEEEEEEEEEvEENS14_INSA_13SM90_TMA_LOADENS16_IS18_S1A_NSW_INSB_IJNSB_IJS1B_NSC_ILi16EEEEEES1D_S1F_EEENSB_IJS1I_S1J_NSB_IJSX_NSC_ILi4096EEEEEEEEEEEEEvEEEENS_8epilogue10collective6detail29Sm90TmaWarpSpecializedAdapterINS22_15DefaultEpilogueISM_NSB_IJNSB_IJllllEEESD_SX_EEES27_NS21_6thread17LinearCombinationISM_Li1EffLNS28_9ScaleType4KindE0ELNS_15FloatRoundStyleE2ESM_EENS_4gemm15EpilogueDefaultEEEEEvvEEEEvNT_6ParamsE)
        /*044c*/ 	.short	0x0210
        /*044e*/ 	.short	0x0470


	//----- nvinfo : EIATTR_SW_WAR
	.align		4
.L_34:
        /*0450*/ 	.byte	0x04, 0x36
        /*0452*/ 	.short	(.L_36 - .L_35)
.L_35:
        /*0454*/ 	.word	0x00000008
.L_36:


//--------------------- .nv.callgraph             --------------------------
	.section	.nv.callgraph,"",@"SHT_CUDA_CALLGRAPH"
	.align	4
	.sectionentsize	8
	.align		4
        /*0000*/ 	.word	0x00000000
	.align		4
        /*0004*/ 	.word	0xffffffff
	.align		4
        /*0008*/ 	.word	0x00000000
	.align		4
        /*000c*/ 	.word	0xfffffffe
	.align		4
        /*0010*/ 	.word	0x00000000
	.align		4
        /*0014*/ 	.word	0xfffffffd
	.align		4
        /*0018*/ 	.word	0x00000000
	.align		4
        /*001c*/ 	.word	0xfffffffc


//--------------------- .nv.constant4             --------------------------
	.section	.nv.constant4,"a",@progbits
	.align	8
	.align		8
.nv.constant4:
        /*0000*/ 	.dword	_ZN39_INTERNAL_e5261a55_4_k_cu_9cca4f2b_32864cuda3std3__45__cpo5beginE
	.align		8
        /*0008*/ 	.dword	_ZN39_INTERNAL_e5261a55_4_k_cu_9cca4f2b_32864cuda3std3__45__cpo3endE
	.align		8
        /*0010*/ 	.dword	_ZN39_INTERNAL_e5261a55_4_k_cu_9cca4f2b_32864cuda3std3__45__cpo6cbeginE
	.align		8
        /*0018*/ 	.dword	_ZN39_INTERNAL_e5261a55_4_k_cu_9cca4f2b_32864cuda3std3__45__cpo4cendE
	.align		8
        /*0020*/ 	.dword	_ZN39_INTERNAL_e5261a55_4_k_cu_9cca4f2b_32864cuda3std3__441_GLOBAL__N__e5261a55_4_k_cu_9cca4f2b_32866ignoreE
	.align		8
        /*0028*/ 	.dword	_ZN39_INTERNAL_e5261a55_4_k_cu_9cca4f2b_32864cuda3std3__419piecewise_constructE
	.align		8
        /*0030*/ 	.dword	_ZN39_INTERNAL_e5261a55_4_k_cu_9cca4f2b_32864cuda3std3__48in_placeE
	.align		8
        /*0038*/ 	.dword	_ZN39_INTERNAL_e5261a55_4_k_cu_9cca4f2b_32864cuda3std6ranges3__45__cpo4swapE
	.align		8
        /*0040*/ 	.dword	_ZN39_INTERNAL_e5261a55_4_k_cu_9cca4f2b_32864cuda3std6ranges3__45__cpo9iter_moveE
	.align		8
        /*0048*/ 	.dword	_ZN39_INTERNAL_e5261a55_4_k_cu_9cca4f2b_32864cute7productE
	.align		8
        /*0050*/ 	.dword	_ZN39_INTERNAL_e5261a55_4_k_cu_9cca4f2b_32864cute1_E


//--------------------- .text._ZN7cutlass13device_kernelINS_4conv6kernel13ConvUniversalINS1_16ConvProblemShapeILNS1_8OperatorE0ELi3EEENS1_10collective14CollectiveConvINS1_46MainloopSm90TmaGmmaWarpSpecializedImplicitGemmILS5_0ELi18ELi3EN4cute5tupleIJNSA_1CILi1EEESD_SD_EEENS1_36KernelImplicitTmaWarpSpecializedSm90ELi1EEENSB_IJNSC_ILi64EEENSC_ILi128EEENSB_IJNSC_ILi32EEEEEEEEENS_10bfloat16_tESM_NSA_8TiledMMAINSA_8MMA_AtomIJNSA_4SM904GMMA28MMA_64x128x16_F32BF16BF16_SSILNSQ_5MajorE0ELSS_0ELNSQ_7ScaleInE1ELST_1EEEEEENSA_6LayoutISE_NSB_IJNSC_ILi0EEESX_SX_EEEEENSB_IJNSA_10UnderscoreES10_S10_EEEEENS7_6detail26Sm90ImplicitGemmTileTraitsINSA_20SM90_TMA_LOAD_IM2COLENSA_14ComposedLayoutINSA_7SwizzleILi2ELi4ELi3EEENSA_18smem_ptr_flag_bitsILi16EEENSW_INSB_IJNSB_IJNSC_ILi8EEES1B_EEENSB_IJSJ_SD_EEENSB_IJSD_NSC_ILi18EEEEEEEEENSB_IJNSB_IJSJ_NSC_ILi256EEEEEENSB_IJSD_SX_EEENSB_IJSX_NSC_ILi2048EEEEEEEEEEEEEvEENS14_INSA_13SM90_TMA_LOADENS16_IS18_S1A_NSW_INSB_IJNSB_IJS1B_NSC_ILi16EEEEEES1D_S1F_EEENSB_IJS1I_S1J_NSB_IJSX_NSC_ILi4096EEEEEEEEEEEEEvEEEENS_8epilogue10collective6detail29Sm90TmaWarpSpecializedAdapterINS22_15DefaultEpilogueISM_NSB_IJNSB_IJllllEEESD_SX_EEES27_NS21_6thread17LinearCombinationISM_Li1EffLNS28_9ScaleType4KindE0ELNS_15FloatRoundStyleE2ESM_EENS_4gemm15EpilogueDefaultEEEEEvvEEEEvNT_6ParamsE --------------------------
	.section	.text._ZN7cutlass13device_kernelINS_4conv6kernel13ConvUniversalINS1_16ConvProblemShapeILNS1_8OperatorE0ELi3EEENS1_10collective14CollectiveConvINS1_46MainloopSm90TmaGmmaWarpSpecializedImplicitGemmILS5_0ELi18ELi3EN4cute5tupleIJNSA_1CILi1EEESD_SD_EEENS1_36KernelImplicitTmaWarpSpecializedSm90ELi1EEENSB_IJNSC_ILi64EEENSC_ILi128EEENSB_IJNSC_ILi32EEEEEEEEENS_10bfloat16_tESM_NSA_8TiledMMAINSA_8MMA_AtomIJNSA_4SM904GMMA28MMA_64x128x16_F32BF16BF16_SSILNSQ_5MajorE0ELSS_0ELNSQ_7ScaleInE1ELST_1EEEEEENSA_6LayoutISE_NSB_IJNSC_ILi0EEESX_SX_EEEEENSB_IJNSA_10UnderscoreES10_S10_EEEEENS7_6detail26Sm90ImplicitGemmTileTraitsINSA_20SM90_TMA_LOAD_IM2COLENSA_14ComposedLayoutINSA_7SwizzleILi2ELi4ELi3EEENSA_18smem_ptr_flag_bitsILi16EEENSW_INSB_IJNSB_IJNSC_ILi8EEES1B_EEENSB_IJSJ_SD_EEENSB_IJSD_NSC_ILi18EEEEEEEEENSB_IJNSB_IJSJ_NSC_ILi256EEEEEENSB_IJSD_SX_EEENSB_IJSX_NSC_ILi2048EEEEEEEEEEEEEvEENS14_INSA_13SM90_TMA_LOADENS16_IS18_S1A_NSW_INSB_IJNSB_IJS1B_NSC_ILi16EEEEEES1D_S1F_EEENSB_IJS1I_S1J_NSB_IJSX_NSC_ILi4096EEEEEEEEEEEEEvEEEENS_8epilogue10collective6detail29Sm90TmaWarpSpecializedAdapterINS22_15DefaultEpilogueISM_NSB_IJNSB_IJllllEEESD_SX_EEES27_NS21_6thread17LinearCombinationISM_Li1EffLNS28_9ScaleType4KindE0ELNS_15FloatRoundStyleE2ESM_EENS_4gemm15EpilogueDefaultEEEEEvvEEEEvNT_6ParamsE,"ax",@progbits
	.align	128
.text._ZN7cutlass13device_kernelINS_4conv6kernel13ConvUniversalINS1_16ConvProblemShapeILNS1_8OperatorE0ELi3EEENS1_10collective14CollectiveConvINS1_46MainloopSm90TmaGmmaWarpSpecializedImplicitGemmILS5_0ELi18ELi3EN4cute5tupleIJNSA_1CILi1EEESD_SD_EEENS1_36KernelImplicitTmaWarpSpecializedSm90ELi1EEENSB_IJNSC_ILi64EEENSC_ILi128EEENSB_IJNSC_ILi32EEEEEEEEENS_10bfloat16_tESM_NSA_8TiledMMAINSA_8MMA_AtomIJNSA_4SM904GMMA28MMA_64x128x16_F32BF16BF16_SSILNSQ_5MajorE0ELSS_0ELNSQ_7ScaleInE1ELST_1EEEEEENSA_6LayoutISE_NSB_IJNSC_ILi0EEESX_SX_EEEEENSB_IJNSA_10UnderscoreES10_S10_EEEEENS7_6detail26Sm90ImplicitGemmTileTraitsINSA_20SM90_TMA_LOAD_IM2COLENSA_14ComposedLayoutINSA_7SwizzleILi2ELi4ELi3EEENSA_18smem_ptr_flag_bitsILi16EEENSW_INSB_IJNSB_IJNSC_ILi8EEES1B_EEENSB_IJSJ_SD_EEENSB_IJSD_NSC_ILi18EEEEEEEEENSB_IJNSB_IJSJ_NSC_ILi256EEEEEENSB_IJSD_SX_EEENSB_IJSX_NSC_ILi2048EEEEEEEEEEEEEvEENS14_INSA_13SM90_TMA_LOADENS16_IS18_S1A_NSW_INSB_IJNSB_IJS1B_NSC_ILi16EEEEEES1D_S1F_EEENSB_IJS1I_S1J_NSB_IJSX_NSC_ILi4096EEEEEEEEEEEEEvEEEENS_8epilogue10collective6detail29Sm90TmaWarpSpecializedAdapterINS22_15DefaultEpilogueISM_NSB_IJNSB_IJllllEEESD_SX_EEES27_NS21_6thread17LinearCombinationISM_Li1EffLNS28_9ScaleType4KindE0ELNS_15FloatRoundStyleE2ESM_EENS_4gemm15EpilogueDefaultEEEEEvvEEEEvNT_6ParamsE:
        .type           _ZN7cutlass13device_kernelINS_4conv6kernel13ConvUniversalINS1_16ConvProblemShapeILNS1_8OperatorE0ELi3EEENS1_10collective14CollectiveConvINS1_46MainloopSm90TmaGmmaWarpSpecializedImplicitGemmILS5_0ELi18ELi3EN4cute5tupleIJNSA_1CILi1EEESD_SD_EEENS1_36KernelImplicitTmaWarpSpecializedSm90ELi1EEENSB_IJNSC_ILi64EEENSC_ILi128EEENSB_IJNSC_ILi32EEEEEEEEENS_10bfloat16_tESM_NSA_8TiledMMAINSA_8MMA_AtomIJNSA_4SM904GMMA28MMA_64x128x16_F32BF16BF16_SSILNSQ_5MajorE0ELSS_0ELNSQ_7ScaleInE1ELST_1EEEEEENSA_6LayoutISE_NSB_IJNSC_ILi0EEESX_SX_EEEEENSB_IJNSA_10UnderscoreES10_S10_EEEEENS7_6detail26Sm90ImplicitGemmTileTraitsINSA_20SM90_TMA_LOAD_IM2COLENSA_14ComposedLayoutINSA_7SwizzleILi2ELi4ELi3EEENSA_18smem_ptr_flag_bitsILi16EEENSW_INSB_IJNSB_IJNSC_ILi8EEES1B_EEENSB_IJSJ_SD_EEENSB_IJSD_NSC_ILi18EEEEEEEEENSB_IJNSB_IJSJ_NSC_ILi256EEEEEENSB_IJSD_SX_EEENSB_IJSX_NSC_ILi2048EEEEEEEEEEEEEvEENS14_INSA_13SM90_TMA_LOADENS16_IS18_S1A_NSW_INSB_IJNSB_IJS1B_NSC_ILi16EEEEEES1D_S1F_EEENSB_IJS1I_S1J_NSB_IJSX_NSC_ILi4096EEEEEEEEEEEEEvEEEENS_8epilogue10collective6detail29Sm90TmaWarpSpecializedAdapterINS22_15DefaultEpilogueISM_NSB_IJNSB_IJllllEEESD_SX_EEES27_NS21_6thread17LinearCombinationISM_Li1EffLNS28_9ScaleType4KindE0ELNS_15FloatRoundStyleE2ESM_EENS_4gemm15EpilogueDefaultEEEEEvvEEEEvNT_6ParamsE,@function
        .size           _ZN7cutlass13device_kernelINS_4conv6kernel13ConvUniversalINS1_16ConvProblemShapeILNS1_8OperatorE0ELi3EEENS1_10collective14CollectiveConvINS1_46MainloopSm90TmaGmmaWarpSpecializedImplicitGemmILS5_0ELi18ELi3EN4cute5tupleIJNSA_1CILi1EEESD_SD_EEENS1_36KernelImplicitTmaWarpSpecializedSm90ELi1EEENSB_IJNSC_ILi64EEENSC_ILi128EEENSB_IJNSC_ILi32EEEEEEEEENS_10bfloat16_tESM_NSA_8TiledMMAINSA_8MMA_AtomIJNSA_4SM904GMMA28MMA_64x128x16_F32BF16BF16_SSILNSQ_5MajorE0ELSS_0ELNSQ_7ScaleInE1ELST_1EEEEEENSA_6LayoutISE_NSB_IJNSC_ILi0EEESX_SX_EEEEENSB_IJNSA_10UnderscoreES10_S10_EEEEENS7_6detail26Sm90ImplicitGemmTileTraitsINSA_20SM90_TMA_LOAD_IM2COLENSA_14ComposedLayoutINSA_7SwizzleILi2ELi4ELi3EEENSA_18smem_ptr_flag_bitsILi16EEENSW_INSB_IJNSB_IJNSC_ILi8EEES1B_EEENSB_IJSJ_SD_EEENSB_IJSD_NSC_ILi18EEEEEEEEENSB_IJNSB_IJSJ_NSC_ILi256EEEEEENSB_IJSD_SX_EEENSB_IJSX_NSC_ILi2048EEEEEEEEEEEEEvEENS14_INSA_13SM90_TMA_LOADENS16_IS18_S1A_NSW_INSB_IJNSB_IJS1B_NSC_ILi16EEEEEES1D_S1F_EEENSB_IJS1I_S1J_NSB_IJSX_NSC_ILi4096EEEEEEEEEEEEEvEEEENS_8epilogue10collective6detail29Sm90TmaWarpSpecializedAdapterINS22_15DefaultEpilogueISM_NSB_IJNSB_IJllllEEESD_SX_EEES27_NS21_6thread17LinearCombinationISM_Li1EffLNS28_9ScaleType4KindE0ELNS_15FloatRoundStyleE2ESM_EENS_4gemm15EpilogueDefaultEEEEEvvEEEEvNT_6ParamsE,(.L_x_172 - _ZN7cutlass13device_kernelINS_4conv6kernel13ConvUniversalINS1_16ConvProblemShapeILNS1_8OperatorE0ELi3EEENS1_10collective14CollectiveConvINS1_46MainloopSm90TmaGmmaWarpSpecializedImplicitGemmILS5_0ELi18ELi3EN4cute5tupleIJNSA_1CILi1EEESD_SD_EEENS1_36KernelImplicitTmaWarpSpecializedSm90ELi1EEENSB_IJNSC_ILi64EEENSC_ILi128EEENSB_IJNSC_ILi32EEEEEEEEENS_10bfloat16_tESM_NSA_8TiledMMAINSA_8MMA_AtomIJNSA_4SM904GMMA28MMA_64x128x16_F32BF16BF16_SSILNSQ_5MajorE0ELSS_0ELNSQ_7ScaleInE1ELST_1EEEEEENSA_6LayoutISE_NSB_IJNSC_ILi0EEESX_SX_EEEEENSB_IJNSA_10UnderscoreES10_S10_EEEEENS7_6detail26Sm90ImplicitGemmTileTraitsINSA_20SM90_TMA_LOAD_IM2COLENSA_14ComposedLayoutINSA_7SwizzleILi2ELi4ELi3EEENSA_18smem_ptr_flag_bitsILi16EEENSW_INSB_IJNSB_IJNSC_ILi8EEES1B_EEENSB_IJSJ_SD_EEENSB_IJSD_NSC_ILi18EEEEEEEEENSB_IJNSB_IJSJ_NSC_ILi256EEEEEENSB_IJSD_SX_EEENSB_IJSX_NSC_ILi2048EEEEEEEEEEEEEvEENS14_INSA_13SM90_TMA_LOADENS16_IS18_S1A_NSW_INSB_IJNSB_IJS1B_NSC_ILi16EEEEEES1D_S1F_EEENSB_IJS1I_S1J_NSB_IJSX_NSC_ILi4096EEEEEEEEEEEEEvEEEENS_8epilogue10collective6detail29Sm90TmaWarpSpecializedAdapterINS22_15DefaultEpilogueISM_NSB_IJNSB_IJllllEEESD_SX_EEES27_NS21_6thread17LinearCombinationISM_Li1EffLNS28_9ScaleType4KindE0ELNS_15FloatRoundStyleE2ESM_EENS_4gemm15EpilogueDefaultEEEEEvvEEEEvNT_6ParamsE)
        .other          _ZN7cutlass13device_kernelINS_4conv6kernel13ConvUniversalINS1_16ConvProblemShapeILNS1_8OperatorE0ELi3EEENS1_10collective14CollectiveConvINS1_46MainloopSm90TmaGmmaWarpSpecializedImplicitGemmILS5_0ELi18ELi3EN4cute5tupleIJNSA_1CILi1EEESD_SD_EEENS1_36KernelImplicitTmaWarpSpecializedSm90ELi1EEENSB_IJNSC_ILi64EEENSC_ILi128EEENSB_IJNSC_ILi32EEEEEEEEENS_10bfloat16_tESM_NSA_8TiledMMAINSA_8MMA_AtomIJNSA_4SM904GMMA28MMA_64x128x16_F32BF16BF16_SSILNSQ_5MajorE0ELSS_0ELNSQ_7ScaleInE1ELST_1EEEEEENSA_6LayoutISE_NSB_IJNSC_ILi0EEESX_SX_EEEEENSB_IJNSA_10UnderscoreES10_S10_EEEEENS7_6detail26Sm90ImplicitGemmTileTraitsINSA_20SM90_TMA_LOAD_IM2COLENSA_14ComposedLayoutINSA_7SwizzleILi2ELi4ELi3EEENSA_18smem_ptr_flag_bitsILi16EEENSW_INSB_IJNSB_IJNSC_ILi8EEES1B_EEENSB_IJSJ_SD_EEENSB_IJSD_NSC_ILi18EEEEEEEEENSB_IJNSB_IJSJ_NSC_ILi256EEEEEENSB_IJSD_SX_EEENSB_IJSX_NSC_ILi2048EEEEEEEEEEEEEvEENS14_INSA_13SM90_TMA_LOADENS16_IS18_S1A_NSW_INSB_IJNSB_IJS1B_NSC_ILi16EEEEEES1D_S1F_EEENSB_IJS1I_S1J_NSB_IJSX_NSC_ILi4096EEEEEEEEEEEEEvEEEENS_8epilogue10collective6detail29Sm90TmaWarpSpecializedAdapterINS22_15DefaultEpilogueISM_NSB_IJNSB_IJllllEEESD_SX_EEES27_NS21_6thread17LinearCombinationISM_Li1EffLNS28_9ScaleType4KindE0ELNS_15FloatRoundStyleE2ESM_EENS_4gemm15EpilogueDefaultEEEEEvvEEEEvNT_6ParamsE,@"STO_CUDA_ENTRY STV_DEFAULT"
_ZN7cutlass13device_kernelINS_4conv6kernel13ConvUniversalINS1_16ConvProblemShapeILNS1_8OperatorE0ELi3EEENS1_10collective14CollectiveConvINS1_46MainloopSm90TmaGmmaWarpSpecializedImplicitGemmILS5_0ELi18ELi3EN4cute5tupleIJNSA_1CILi1EEESD_SD_EEENS1_36KernelImplicitTmaWarpSpecializedSm90ELi1EEENSB_IJNSC_ILi64EEENSC_ILi128EEENSB_IJNSC_ILi32EEEEEEEEENS_10bfloat16_tESM_NSA_8TiledMMAINSA_8MMA_AtomIJNSA_4SM904GMMA28MMA_64x128x16_F32BF16BF16_SSILNSQ_5MajorE0ELSS_0ELNSQ_7ScaleInE1ELST_1EEEEEENSA_6LayoutISE_NSB_IJNSC_ILi0EEESX_SX_EEEEENSB_IJNSA_10UnderscoreES10_S10_EEEEENS7_6detail26Sm90ImplicitGemmTileTraitsINSA_20SM90_TMA_LOAD_IM2COLENSA_14ComposedLayoutINSA_7SwizzleILi2ELi4ELi3EEENSA_18smem_ptr_flag_bitsILi16EEENSW_INSB_IJNSB_IJNSC_ILi8EEES1B_EEENSB_IJSJ_SD_EEENSB_IJSD_NSC_ILi18EEEEEEEEENSB_IJNSB_IJSJ_NSC_ILi256EEEEEENSB_IJSD_SX_EEENSB_IJSX_NSC_ILi2048EEEEEEEEEEEEEvEENS14_INSA_13SM90_TMA_LOADENS16_IS18_S1A_NSW_INSB_IJNSB_IJS1B_NSC_ILi16EEEEEES1D_S1F_EEENSB_IJS1I_S1J_NSB_IJSX_NSC_ILi4096EEEEEEEEEEEEEvEEEENS_8epilogue10collective6detail29Sm90TmaWarpSpecializedAdapterINS22_15DefaultEpilogueISM_NSB_IJNSB_IJllllEEESD_SX_EEES27_NS21_6thread17LinearCombinationISM_Li1EffLNS28_9ScaleType4KindE0ELNS_15FloatRoundStyleE2ESM_EENS_4gemm15EpilogueDefaultEEEEEvvEEEEvNT_6ParamsE:
[----:B------:R-:W-:Y:S01]  /*0000*/  LDC R1, c[0x0][0x28] ;  /* 0x00000a00ff017b82 */ /* 0x000fe20000000800 */
[----:B------:R-:W0:Y:S01]  /*0010*/  S2R R8, SR_TID.X ;  /* 0x0000000000087919 */ /* 0x000e220000002100 */
[----:B------:R-:W-:Y:S01]  /*0020*/  ELECT P0, URZ, PT ;  /* 0x00000000003f782f */ /* 0x000fe20003800000 */
[----:B------:R-:W-:Y:S01]  /*0030*/  BSSY B0, `(.L_x_0) ;  /* 0x000000f000007945 */ /* 0x000fe20003800000 */
[--C-:B0-----:R-:W-:Y:S02]  /*0040*/  SHF.R.U32.HI R0, RZ, 0x5, R8.reuse ;  /* 0x00000005ff007819 */ /* 0x101fe40000011608 */
[----:B------:R-:W-:-:S03]  /*0050*/  SHF.R.U32.HI R3, RZ, 0x7, R8 ;  /* 0x00000007ff037819 */ /* 0x000fc60000011608 */
[----:B------:R-:W0:Y:S04]  /*0060*/  SHFL.IDX PT, R2, R0, RZ, 0x1f ;  /* 0x00001fff00027589 */ /* 0x000e2800000e0000 */
[----:B------:R1:W2:Y:S01]  /*0070*/  SHFL.IDX PT, R7, R3, RZ, 0x1f ;  /* 0x00001fff03077589 */ /* 0x0002a200000e0000 */
[----:B0-----:R-:W-:-:S13]  /*0080*/  ISETP.NE.OR P0, PT, R2, RZ, !P0 ;  /* 0x000000ff0200720c */ /* 0x001fda0004705670 */
[----:B-12---:R-:W-:Y:S05]  /*0090*/  @P0 BRA `(.L_x_1) ;  /* 0x0000000000200947 */ /* 0x006fea0003800000 */
[----:B------:R-:W-:Y:S02]  /*00a0*/  ULDC.64 UR4, c[0x0][0x198] ;  /* 0x0000660000047ab9 */ /* 0x000fe40000000a00 */
[----:B------:R-:W-:Y:S02]  /*00b0*/  UIADD3 UR6, UP0, UR4, 0xf0, URZ ;  /* 0x000000f004067890 */ /* 0x000fe4000ff1e03f */
[----:B------:R-:W-:Y:S02]  /*00c0*/  UIADD3 UR4, UP1, UR4, 0x270, URZ ;  /* 0x0000027004047890 */ /* 0x000fe4000ff3e03f */
[----:B------:R-:W-:Y:S02]  /*00d0*/  UIADD3.X UR7, URZ, UR5, URZ, UP0, !UPT ;  /* 0x000000053f077290 */ /* 0x000fe400087fe43f */
[----:B------:R-:W-:-:S07]  /*00e0*/  UIADD3.X UR5, URZ, UR5, URZ, UP1, !UPT ;  /* 0x000000053f057290 */ /* 0x000fce0008ffe43f */
[----:B------:R0:W-:Y:S02]  /*00f0*/  UTMACCTL.PF [UR6] ;  /* 0x00000000060079b9 */ /* 0x0001e40008040000 */
[----:B------:R0:W-:Y:S02]  /*0100*/  UTMACCTL.PF [UR4] ;  /* 0x00000000040079b9 */ /* 0x0001e40008040000 */
[----:B0-----:R-:W-:Y:S01]  /*0110*/  NOP ;  /* 0x0000000000007918 */ /* 0x001fe20000000000 */
.L_x_1:
[----:B------:R-:W-:Y:S05]  /*0120*/  BSYNC B0 ;  /* 0x0000000000007941 */ /* 0x000fea0003800000 */
.L_x_0:
[----:B------:R-:W0:Y:S01]  /*0130*/  SHFL.IDX PT, R0, R0, RZ, 0x1f ;  /* 0x00001fff00007589 */ /* 0x000e2200000e0000 */
[----:B------:R-:W-:-:S04]  /*0140*/  SHF.R.S32.HI R3, RZ, 0x1f, R2 ;  /* 0x0000001fff037819 */ /* 0x000fc80000011402 */
[----:B------:R-:W-:Y:S02]  /*0150*/  LEA.HI R3, R3, R2, RZ, 0x2 ;  /* 0x0000000203037211 */ /* 0x000fe400078f10ff */
[----:B0-----:R-:W-:-:S13]  /*0160*/  ISETP.NE.AND P0, PT, R0, RZ, PT ;  /* 0x000000ff0000720c */ /* 0x001fda0003f05270 */
[----:B------:R-:W-:Y:S05]  /*0170*/  @P0 BRA `(.L_x_2) ;  /* 0x0000000000d40947 */ /* 0x000fea0003800000 */
[----:B------:R-:W-:Y:S01]  /*0180*/  ELECT P0, URZ, PT ;  /* 0x00000000003f782f */ /* 0x000fe20003800000 */
[----:B------:R-:W-:-:S12]  /*0190*/  BSSY B0, `(.L_x_2) ;  /* 0x0000033000007945 */ /* 0x000fd80003800000 */
[----:B------:R-:W-:Y:S05]  /*01a0*/  @!P0 BRA `(.L_x_3) ;  /* 0x0000000000c48947 */ /* 0x000fea0003800000 */
[----:B------:R-:W0:Y:S01]  /*01b0*/  S2UR UR8, SR_CgaCtaId ;  /* 0x00000000000879c3 */ /* 0x000e220000008800 */
[----:B------:R-:W-:Y:S01]  /*01c0*/  UMOV UR4, 0x400 ;  /* 0x0000040000047882 */ /* 0x000fe20000000000 */
[----:B------:R-:W-:Y:S01]  /*01d0*/  UMOV UR5, 0x1 ;  /* 0x0000000100057882 */ /* 0x000fe20000000000 */
[----:B------:R-:W-:Y:S02]  /*01e0*/  UMOV UR6, 0x80 ;  /* 0x0000008000067882 */ /* 0x000fe40000000000 */
[----:B------:R-:W-:-:S04]  /*01f0*/  UIADD3 UR6, -UR6, 0x100000, URZ ;  /* 0x0010000006067890 */ /* 0x000fc8000fffe13f */
[----:B------:R-:W-:Y:S02]  /*0200*/  USHF.L.U32 UR7, UR6, 0xb, URZ ;  /* 0x0000000b06077899 */ /* 0x000fe4000800063f */
[----:B------:R-:W-:Y:S02]  /*0210*/  USHF.L.U32 UR6, UR6, 0x1, URZ ;  /* 0x0000000106067899 */ /* 0x000fe4000800063f */
[----:B0-----:R-:W-:Y:S02]  /*0220*/  ULEA UR8, UR8, UR4, 0x18 ;  /* 0x0000000408087291 */ /* 0x001fe4000f8ec03f */
[----:B------:R-:W-:-:S04]  /*0230*/  UIADD3 UR4, -UR5, 0x100000, URZ ;  /* 0x0010000005047890 */ /* 0x000fc8000fffe13f */
[----:B------:R-:W-:Y:S02]  /*0240*/  USHF.L.U32 UR5, UR4, 0xb, URZ ;  /* 0x0000000b04057899 */ /* 0x000fe4000800063f */
[----:B------:R-:W-:Y:S01]  /*0250*/  USHF.L.U32 UR4, UR4, 0x1, URZ ;  /* 0x0000000104047899 */ /* 0x000fe2000800063f */
[----:B------:R-:W0:Y:S11]  /*0260*/  FENCE.VIEW.ASYNC.S ;  /* 0x00000000000073c6 */ /* 0x000e360000000000 */
[----:B0-----:R0:W1:Y:S01]  /*0270*/  SYNCS.EXCH.64 URZ, [UR8+0x36000], UR4 ;  /* 0x03600004083f75b2 */ /* 0x0010620008000100 */
[----:B------:R0:W2:Y:S01]  /*0280*/  SYNCS.EXCH.64 URZ, [UR8+0x36090], UR6 ;  /* 0x03609006083f75b2 */ /* 0x0000a20008000100 */
[----:B------:R0:W3:Y:S01]  /*0290*/  SYNCS.EXCH.64 URZ, [UR8+0x36008], UR4 ;  /* 0x03600804083f75b2 */ /* 0x0000e20008000100 */
[----:B------:R0:W4:Y:S01]  /*02a0*/  SYNCS.EXCH.64 URZ, [UR8+0x36098], UR6 ;  /* 0x03609806083f75b2 */ /* 0x0001220008000100 */
[----:B------:R0:W0:Y:S01]  /*02b0*/  SYNCS.EXCH.64 URZ, [UR8+0x36010], UR4 ;  /* 0x03601004083f75b2 */ /* 0x0000220008000100 */
        /* <DEDUP_REMOVED lines=31> */
[----:B-1234-:R-:W-:Y:S01]  /*04b0*/  NOP ;  /* 0x0000000000007918 */ /* 0x01efe20000000000 */
.L_x_3:
[----:B0-----:R-:W-:Y:S05]  /*04c0*/  BSYNC B0 ;  /* 0x0000000000007941 */ /* 0x001fea0003800000 */
.L_x_2:
[----:B------:R-:W-:Y:S01]  /*04d0*/  ULDC.64 UR4, c[0x0][0x618] ;  /* 0x0001860000047ab9 */ /* 0x000fe20000000a00 */
[----:B------:R-:W-:Y:S01]  /*04e0*/  LOP3.LUT R3, R3, 0xfffffffc, RZ, 0xc0, !PT ;  /* 0xfffffffc03037812 */ /* 0x000fe200078ec0ff */
[----:B------:R-:W-:Y:S01]  /*04f0*/  NOP ;  /* 0x0000000000007918 */ /* 0x000fe20000000000 */
[----:B------:R-:W-:Y:S01]  /*0500*/  ISETP.NE.U32.AND P0, PT, RZ, UR4, PT ;  /* 0x00000004ff007c0c */ /* 0x000fe2000bf05070 */
[----:B------:R-:W-:Y:S01]  /*0510*/  NOP ;  /* 0x0000000000007918 */ /* 0x000fe20000000000 */
[----:B------:R-:W-:Y:S01]  /*0520*/  BAR.SYNC.DEFER_BLOCKING 0x0 ;  /* 0x0000000000007b1d */ /* 0x000fe20000010000 */
[----:B------:R-:W-:Y:S01]  /*0530*/  IMAD.IADD R6, R2, 0x1, -R3 ;  /* 0x0000000102067824 */ /* 0x000fe200078e0a03 */
[----:B------:R-:W-:Y:S02]  /*0540*/  ISETP.NE.AND.EX P0, PT, RZ, UR5, PT, P0 ;  /* 0x00000005ff007c0c */ /* 0x000fe4000bf05300 */
[C---:B------:R-:W-:Y:S02]  /*0550*/  ISETP.NE.AND P2, PT, R7.reuse, 0x1, PT ;  /* 0x000000010700780c */ /* 0x040fe40003f45270 */
[----:B------:R-:W-:Y:S01]  /*0560*/  LOP3.LUT P1, RZ, R7, R6, RZ, 0xfc, !PT ;  /* 0x0000000607ff7212 */ /* 0x000fe2000782fcff */
[----:B------:R-:W-:-:S03]  /*0570*/  ULDC.64 UR12, c[0x0][0x208] ;  /* 0x00008200000c7ab9 */ /* 0x000fc60000000a00 */
[----:B------:R-:W-:-:S04]  /*0580*/  SEL R2, RZ, 0x1, P1 ;  /* 0x00000001ff027807 */ /* 0x000fc80000800000 */
[----:B------:R-:W-:Y:S01]  /*0590*/  SEL R2, R2, 0x2, P2 ;  /* 0x0000000202027807 */ /* 0x000fe20001000000 */
[----:B------:R-:W-:Y:S06]  /*05a0*/  @!P0 BRA `(.L_x_4) ;  /* 0x00000000001c8947 */ /* 0x000fec0003800000 */
[----:B------:R-:W0:Y:S02]  /*05b0*/  LDC.64 R4, c[0x0][0x618] ;  /* 0x00018600ff047b82 */ /* 0x000e240000000a00 */
[----:B0-----:R-:W2:Y:S02]  /*05c0*/  LDG.E.64 R4, desc[UR12][R4.64] ;  /* 0x0000000c04047981 */ /* 0x001ea4000c1e1b00 */
[----:B--2---:R-:W-:-:S04]  /*05d0*/  ISETP.NE.U32.AND P0, PT, R4, RZ, PT ;  /* 0x000000ff0400720c */ /* 0x004fc80003f05070 */
[----:B------:R-:W-:-:S13]  /*05e0*/  ISETP.NE.AND.EX P0, PT, R5, RZ, PT, P0 ;  /* 0x000000ff0500720c */ /* 0x000fda0003f05300 */
[----:B------:R-:W-:Y:S05]  /*05f0*/  @!P0 BRA `(.L_x_4) ;  /* 0x0000000000088947 */ /* 0x000fea0003800000 */
[----:B------:R2:W5:Y:S01]  /*0600*/  LD.E R0, desc[UR12][R4.64] ;  /* 0x0000000c04007980 */ /* 0x000562000c101900 */
[----:B------:R-:W-:Y:S05]  /*0610*/  BRA `(.L_x_5) ;  /* 0x0000000000207947 */ /* 0x000fea0003800000 */
.L_x_4:
[----:B------:R-:W-:Y:S02]  /*0620*/  ULDC.64 UR4, c[0x0][0x608] ;  /* 0x0001820000047ab9 */ /* 0x000fe40000000a00 */
[----:B------:R-:W-:-:S04]  /*0630*/  ISETP.NE.U32.AND P0, PT, RZ, UR4, PT ;  /* 0x00000004ff007c0c */ /* 0x000fc8000bf05070 */
[----:B------:R-:W-:-:S13]  /*0640*/  ISETP.NE.AND.EX P0, PT, RZ, UR5, PT, P0 ;  /* 0x00000005ff007c0c */ /* 0x000fda000bf05300 */
[----:B------:R-:W-:Y:S05]  /*0650*/  @!P0 BRA `(.L_x_6) ;  /* 0x00000000000c8947 */ /* 0x000fea0003800000 */
[----:B------:R-:W0:Y:S02]  /*0660*/  LDC.64 R4, c[0x0][0x608] ;  /* 0x00018200ff047b82 */ /* 0x000e240000000a00 */
[----:B0-----:R0:W5:Y:S01]  /*0670*/  LDG.E R0, desc[UR12][R4.64] ;  /* 0x0000000c04007981 */ /* 0x001162000c1e1900 */
[----:B------:R-:W-:Y:S05]  /*0680*/  BRA `(.L_x_5) ;  /* 0x0000000000047947 */ /* 0x000fea0003800000 */
.L_x_6:
[----:B------:R-:W1:Y:S02]  /*0690*/  LDC R0, c[0x0][0x600] ;  /* 0x00018000ff007b82 */ /* 0x000e640000000800 */
.L_x_5:
[----:B------:R-:W-:Y:S02]  /*06a0*/  ULDC.64 UR4, c[0x0][0x620] ;  /* 0x0001880000047ab9 */ /* 0x000fe40000000a00 */
[----:B------:R-:W-:-:S04]  /*06b0*/  ISETP.NE.U32.AND P0, PT, RZ, UR4, PT ;  /* 0x00000004ff007c0c */ /* 0x000fc8000bf05070 */
[----:B------:R-:W-:-:S13]  /*06c0*/  ISETP.NE.AND.EX P0, PT, RZ, UR5, PT, P0 ;  /* 0x00000005ff007c0c */ /* 0x000fda000bf05300 */
[----:B------:R-:W-:Y:S05]  /*06d0*/  @!P0 BRA `(.L_x_7) ;  /* 0x00000000001c8947 */ /* 0x000fea0003800000 */
[----:B0-2---:R-:W0:Y:S02]  /*06e0*/  LDC.64 R4, c[0x0][0x620] ;  /* 0x00018800ff047b82 */ /* 0x005e240000000a00 */
[----:B0-----:R-:W2:Y:S02]  /*06f0*/  LDG.E.64 R4, desc[UR12][R4.64] ;  /* 0x0000000c04047981 */ /* 0x001ea4000c1e1b00 */
[----:B--2---:R-:W-:-:S04]  /*0700*/  ISETP.NE.U32.AND P0, PT, R4, RZ, PT ;  /* 0x000000ff0400720c */ /* 0x004fc80003f05070 */
[----:B------:R-:W-:-:S13]  /*0710*/  ISETP.NE.AND.EX P0, PT, R5, RZ, PT, P0 ;  /* 0x000000ff0500720c */ /* 0x000fda0003f05300 */
[----:B------:R-:W-:Y:S05]  /*0720*/  @!P0 BRA `(.L_x_7) ;  /* 0x0000000000088947 */ /* 0x000fea0003800000 */
[----:B------:R0:W5:Y:S01]  /*0730*/  LD.E R3, desc[UR12][R4.64] ;  /* 0x0000000c04037980 */ /* 0x000162000c101900 */
[----:B------:R-:W-:Y:S05]  /*0740*/  BRA `(.L_x_8) ;  /* 0x0000000000207947 */ /* 0x000fea0003800000 */
.L_x_7:
[----:B------:R-:W-:Y:S02]  /*0750*/  ULDC.64 UR4, c[0x0][0x610] ;  /* 0x0001840000047ab9 */ /* 0x000fe40000000a00 */
[----:B------:R-:W-:-:S04]  /*0760*/  ISETP.NE.U32.AND P0, PT, RZ, UR4, PT ;  /* 0x00000004ff007c0c */ /* 0x000fc8000bf05070 */
[----:B------:R-:W-:-:S13]  /*0770*/  ISETP.NE.AND.EX P0, PT, RZ, UR5, PT, P0 ;  /* 0x00000005ff007c0c */ /* 0x000fda000bf05300 */
[----:B------:R-:W-:Y:S05]  /*0780*/  @!P0 BRA `(.L_x_9) ;  /* 0x00000000000c8947 */ /* 0x000fea0003800000 */
[----:B0-2---:R-:W0:Y:S02]  /*0790*/  LDC.64 R4, c[0x0][0x610] ;  /* 0x00018400ff047b82 */ /* 0x005e240000000a00 */
[----:B0-----:R4:W5:Y:S01]  /*07a0*/  LDG.E R3, desc[UR12][R4.64] ;  /* 0x0000000c04037981 */ /* 0x001962000c1e1900 */
[----:B------:R-:W-:Y:S05]  /*07b0*/  BRA `(.L_x_8) ;  /* 0x0000000000047947 */ /* 0x000fea0003800000 */
.L_x_9:
[----:B------:R-:W3:Y:S02]  /*07c0*/  LDC R3, c[0x0][0x604] ;  /* 0x00018100ff037b82 */ /* 0x000ee40000000800 */
.L_x_8:
[----:B0-2-4-:R-:W0:Y:S01]  /*07d0*/  LDC R4, c[0x0][0x3e8] ;  /* 0x0000fa00ff047b82 */ /* 0x015e220000000800 */
[----:B------:R-:W-:Y:S01]  /*07e0*/  ULDC UR4, c[0x0][0x3dc] ;  /* 0x0000f70000047ab9 */ /* 0x000fe20000000800 */
[----:B------:R-:W-:Y:S01]  /*07f0*/  ISETP.NE.AND P0, PT, R7, RZ, PT ;  /* 0x000000ff0700720c */ /* 0x000fe20003f05270 */
[----:B------:R-:W-:Y:S01]  /*0800*/  UIADD3 UR4, UR4, 0x1f, URZ ;  /* 0x0000001f04047890 */ /* 0x000fe2000fffe03f */
[----:B------:R-:W-:-:S03]  /*0810*/  ULDC.64 UR6, c[0x0][0x3e0] ;  /* 0x0000f80000067ab9 */ /* 0x000fc60000000a00 */
[----:B------:R-:W-:Y:S02]  /*0820*/  USHF.R.S32.HI UR5, URZ, 0x1f, UR4 ;  /* 0x0000001f3f057899 */ /* 0x000fe40008011404 */
[----:B------:R-:W-:Y:S02]  /*0830*/  UIMAD UR6, UR7, UR6, URZ ;  /* 0x00000006070672a4 */ /* 0x000fe4000f8e023f */
[----:B------:R-:W-:-:S04]  /*0840*/  ULEA.HI UR5, UR5, UR4, URZ, 0x5 ;  /* 0x0000000405057291 */ /* 0x000fc8000f8f283f */
[----:B------:R-:W-:Y:S01]  /*0850*/  USHF.R.S32.HI UR15, URZ, 0x5, UR5 ;  /* 0x000000053f0f7899 */ /* 0x000fe20008011405 */
[----:B0-----:R-:W-:-:S05]  /*0860*/  IMAD R4, R4, UR6, RZ ;  /* 0x0000000604047c24 */ /* 0x001fca000f8e02ff */
[----:B------:R-:W-:Y:S01]  /*0870*/  IMAD R4, R4, UR15, RZ ;  /* 0x0000000f04047c24 */ /* 0x000fe2000f8e02ff */
[----:B------:R-:W-:Y:S06]  /*0880*/  @!P0 BRA `(.L_x_10) ;  /* 0x0000005000ac8947 */ /* 0x000fec0003800000 */
[----:B------:R-:W-:-:S13]  /*0890*/  ISETP.NE.AND P0, PT, R7, 0x1, PT ;  /* 0x000000010700780c */ /* 0x000fda0003f05270 */
[----:B------:R-:W-:Y:S05]  /*08a0*/  @P0 EXIT ;  /* 0x000000000000094d */ /* 0x000fea0003800000 */
[----:B------:R-:W-:Y:S01]  /*08b0*/  ISETP.GE.AND P0, PT, R4, 0x1, PT ;  /* 0x000000010400780c */ /* 0x000fe20003f06270 */
[----:B------:R-:W-:Y:S01]  /*08c0*/  UMOV UR4, URZ ;  /* 0x0000003f00047c82 */ /* 0x000fe20008000000 */
[----:B------:R-:W-:Y:S02]  /*08d0*/  CS2R R86, SRZ ;  /* 0x0000000000567805 */ /* 0x000fe4000001ff00 */
[----:B------:R-:W-:Y:S02]  /*08e0*/  CS2R R24, SRZ ;  /* 0x0000000000187805 */ /* 0x000fe4000001ff00 */
[----:B------:R-:W-:Y:S02]  /*08f0*/  CS2R R26, SRZ ;  /* 0x00000000001a7805 */ /* 0x000fe4000001ff00 */
[----:B------:R-:W-:Y:S02]  /*0900*/  CS2R R28, SRZ ;  /* 0x00000000001c7805 */ /* 0x000fe4000001ff00 */
[----:B------:R-:W-:-:S02]  /*0910*/  CS2R R30, SRZ ;  /* 0x00000000001e7805 */ /* 0x000fc4000001ff00 */
[----:B------:R-:W-:Y:S02]  /*0920*/  CS2R R32, SRZ ;  /* 0x0000000000207805 */ /* 0x000fe4000001ff00 */
        /* <DEDUP_REMOVED lines=25> */
[----:B------:R-:W-:Y:S01]  /*0ac0*/  CS2R R84, SRZ ;  /* 0x0000000000547805 */ /* 0x000fe2000001ff00 */
[----:B------:R-:W-:Y:S06]  /*0ad0*/  @!P0 BRA `(.L_x_11) ;  /* 0x0000000000788947 */ /* 0x000fec0003800000 */
[----:B------:R-:W-:-:S04]  /*0ae0*/  LOP3.LUT R5, R2, 0x1, RZ, 0xfc, !PT ;  /* 0x0000000102057812 */ /* 0x000fc800078efcff */
[----:B------:R-:W-:-:S13]  /*0af0*/  ISETP.NE.AND P0, PT, R5, 0x3, PT ;  /* 0x000000030500780c */ /* 0x000fda0003f05270 */
[----:B------:R-:W-:Y:S05]  /*0b00*/  @!P0 BRA `(.L_x_12) ;  /* 0x0000000000048947 */ /* 0x000fea0003800000 */
[----:B------:R-:W-:Y:S01]  /*0b10*/  BPT.TRAP 0x1 ;  /* 0x000000040000795c */ /* 0x000fe20000300000 */
.L_x_12:
[----:B------:R-:W0:Y:S01]  /*0b20*/  S2UR UR5, SR_CgaCtaId ;  /* 0x00000000000579c3 */ /* 0x000e220000008800 */
[----:B------:R-:W-:Y:S01]  /*0b30*/  SHF.L.U32 R5, RZ, 0x1f, RZ ;  /* 0x0000001fff057819 */ /* 0x000fe200000006ff */
[----:B------:R-:W-:Y:S02]  /*0b40*/  UMOV UR4, 0x400 ;  /* 0x0000040000047882 */ /* 0x000fe40000000000 */
[----:B0-----:R-:W-:-:S12]  /*0b50*/  ULEA UR4, UR5, UR4, 0x18 ;  /* 0x0000000405047291 */ /* 0x001fd8000f8ec03f */
.L_x_13:
[----:B0-----:R-:W-:-:S04]  /*0b60*/  IMAD.U32 R6, RZ, RZ, UR4 ;  /* 0x00000004ff067e24 */ /* 0x001fc8000f8e00ff */
[----:B------:R0:W2:Y:S03]  /*0b70*/  SYNCS.PHASECHK.TRANS64.TRYWAIT P0, [R6+URZ+0x36000], R5 ;  /* 0x03600005060075a7 */ /* 0x0000a6000800017f */
[----:B--2---:R-:W-:Y:S05]  /*0b80*/  @!P0 NANOSLEEP.SYNCS 0x989680 ;  /* 0x009896800000895d */ /* 0x004fea0003900000 */
[----:B------:R-:W2:Y:S02]  /*0b90*/  @!P0 SYNCS.PHASECHK.TRANS64 P0, [R6+URZ+0x36000], R5 ;  /* 0x03600005060085a7 */ /* 0x000ea4000800007f */
[----:B--2---:R-:W-:Y:S05]  /*0ba0*/  @!P0 BRA `(.L_x_13) ;  /* 0xfffffffc00ec8947 */ /* 0x004fea000383ffff */
[----:B------:R-:W-:Y:S01]  /*0bb0*/  UIADD3 UR5, UR4, 0x12000, URZ ;  /* 0x0001200004057890 */ /* 0x000fe2000fffe03f */
[----:B------:R-:W-:Y:S01]  /*0bc0*/  WARPGROUP.ARRIVE ;  /* 0x00000000000079c5 */ /* 0x000fe20000000000 */
[----:B------:R-:W-:Y:S02]  /*0bd0*/  USHF.R.U32.HI UR4, URZ, 0x4, UR4 ;  /* 0x000000043f047899 */ /* 0x000fe40008011604 */
[----:B------:R-:W-:Y:S02]  /*0be0*/  USHF.R.U32.HI UR5, URZ, 0x4, UR5 ;  /* 0x000000043f057899 */ /* 0x000fe40008011605 */
[----:B------:R-:W-:Y:S02]  /*0bf0*/  ULOP3.LUT UR4, UR4, 0x3fff, URZ, 0xc0, !UPT ;  /* 0x00003fff04047892 */ /* 0x000fe4000f8ec03f */
[----:B------:R-:W-:Y:S02]  /*0c00*/  ULOP3.LUT UR5, UR5, 0x3fff, URZ, 0xc0, !UPT ;  /* 0x00003fff05057892 */ /* 0x000fe4000f8ec03f */
[----:B------:R-:W-:-:S02]  /*0c10*/  ULOP3.LUT UR4, UR4, 0x10000, URZ, 0xfc, !UPT ;  /* 0x0001000004047892 */ /* 0x000fc4000f8efc3f */
[----:B------:R-:W-:Y:S01]  /*0c20*/  ULOP3.LUT UR6, UR5, 0x10000, URZ, 0xfc, !UPT ;  /* 0x0001000005067892 */ /* 0x000fe2000f8efc3f */
[----:B------:R-:W-:Y:S02]  /*0c30*/  UMOV UR7, 0x80000020 ;  /* 0x8000002000077882 */ /* 0x000fe40000000000 */
[----:B------:R-:W-:-:S06]  /*0c40*/  UMOV UR5, 0x80000020 ;  /* 0x8000002000057882 */ /* 0x000fcc0000000000 */
[----:B------:R-:W-:Y:S01]  /*0c50*/  HGMMA.64x128x16.F32.BF16 R24, gdesc[UR4], RZ, !UPT ;  /* 0x01e00000041879f0 */ /* 0x000fe2000c7018ff */
[----:B------:R-:W-:Y:S02]  /*0c60*/  UIADD3 UR4, UR4, 0x2, URZ ;  /* 0x0000000204047890 */ /* 0x000fe4000fffe03f */
[----:B------:R-:W-:Y:S01]  /*0c70*/  UIADD3 UR6, UR6, 0x2, URZ ;  /* 0x0000000206067890 */ /* 0x000fe2000fffe03f */
[----:B------:R-:W-:Y:S01]  /*0c80*/  UMOV UR5, 0x80000020 ;  /* 0x8000002000057882 */ /* 0x000fe20000000000 */
[----:B------:R-:W-:-:S07]  /*0c90*/  UMOV UR7, 0x80000020 ;  /* 0x8000002000077882 */ /* 0x000fce0000000000 */
[----:B------:R-:W-:Y:S01]  /*0ca0*/  HGMMA.64x128x16.F32.BF16 R24, gdesc[UR4], R24, gsb0 ;  /* 0x01e00000041879f0 */ /* 0x000fe20008001818 */
[----:B------:R-:W-:-:S05]  /*0cb0*/  UMOV UR4, 0x1 ;  /* 0x0000000100047882 */ /* 0x000fca0000000000 */
.L_x_11:
[----:B0-----:R-:W-:-:S05]  /*0cc0*/  VIMNMX R5, R4, 0x1, PT ;  /* 0x0000000104057848 */ /* 0x001fca0003fe0100 */
[----:B------:R-:W-:-:S05]  /*0cd0*/  IMAD.IADD R6, R4, 0x1, -R5 ;  /* 0x0000000104067824 */ /* 0x000fca00078e0a05 */
[----:B------:R-:W-:-:S13]  /*0ce0*/  ISETP.GE.AND P0, PT, R6, 0x1, PT ;  /* 0x000000010600780c */ /* 0x000fda0003f06270 */
[----:B------:R-:W-:Y:S05]  /*0cf0*/  @!P0 BRA `(.L_x_14) ;  /* 0x0000000000e88947 */ /* 0x000fea0003800000 */
[----:B------:R-:W0:Y:S01]  /*0d00*/  S2UR UR6, SR_CgaCtaId ;  /* 0x00000000000679c3 */ /* 0x000e220000008800 */
[----:B------:R-:W-:Y:S01]  /*0d10*/  UMOV UR5, 0x400 ;  /* 0x0000040000057882 */ /* 0x000fe20000000000 */
[----:B------:R-:W-:Y:S01]  /*0d20*/  LOP3.LUT R10, R2, 0x1, RZ, 0xfc, !PT ;  /* 0x00000001020a7812 */ /* 0x000fe200078efcff */
[----:B------:R-:W-:Y:S01]  /*0d30*/  IMAD.MOV.U32 R9, RZ, RZ, RZ ;  /* 0x000000ffff097224 */ /* 0x000fe200078e00ff */
[----:B------:R-:W-:Y:S01]  /*0d40*/  UISETP.NE.U32.AND UP0, UPT, UR4, URZ, UPT ;  /* 0x0000003f0400728c */ /* 0x000fe2000bf05070 */
[----:B------:R-:W-:Y:S01]  /*0d50*/  IMAD.MOV.U32 R5, RZ, RZ, R6 ;  /* 0x000000ffff057224 */ /* 0x000fe200078e0006 */
[----:B0-----:R-:W-:-:S04]  /*0d60*/  ULEA UR7, UR6, UR5, 0x18 ;  /* 0x0000000506077291 */ /* 0x001fc8000f8ec03f */
[----:B------:R-:W-:Y:S02]  /*0d70*/  UIADD3 UR6, UR7, 0x12000, URZ ;  /* 0x0001200007067890 */ /* 0x000fe4000fffe03f */
[----:B------:R-:W-:Y:S02]  /*0d80*/  USHF.R.U32.HI UR5, URZ, 0x4, UR7 ;  /* 0x000000043f057899 */ /* 0x000fe40008011607 */
[----:B------:R-:W-:Y:S02]  /*0d90*/  USHF.R.U32.HI UR6, URZ, 0x4, UR6 ;  /* 0x000000043f067899 */ /* 0x000fe40008011606 */
[----:B------:R-:W-:Y:S02]  /*0da0*/  ULOP3.LUT UR5, UR5, 0x3fff, URZ, 0xc0, !UPT ;  /* 0x00003fff05057892 */ /* 0x000fe4000f8ec03f */
[----:B------:R-:W-:Y:S02]  /*0db0*/  ULOP3.LUT UR6, UR6, 0x3fff, URZ, 0xc0, !UPT ;  /* 0x00003fff06067892 */ /* 0x000fe4000f8ec03f */
[----:B------:R-:W-:-:S02]  /*0dc0*/  ULOP3.LUT UR14, UR5, 0x10000, URZ, 0xfc, !UPT ;  /* 0x00010000050e7892 */ /* 0x000fc4000f8efc3f */
[----:B------:R-:W-:Y:S01]  /*0dd0*/  ULOP3.LUT UR15, UR6, 0x10000, URZ, 0xfc, !UPT ;  /* 0x00010000060f7892 */ /* 0x000fe2000f8efc3f */
[----:B------:R-:W-:-:S11]  /*0de0*/  UMOV UR5, URZ ;  /* 0x0000003f00057c82 */ /* 0x000fd60008000000 */
.L_x_19:
[----:B------:R-:W-:-:S13]  /*0df0*/  ISETP.NE.AND P1, PT, R10, 0x3, PT ;  /* 0x000000030a00780c */ /* 0x000fda0003f25270 */
[----:B0-----:R-:W-:Y:S05]  /*0e00*/  @!P1 BRA `(.L_x_15) ;  /* 0x0000000000049947 */ /* 0x001fea0003800000 */
[----:B------:R-:W-:Y:S01]  /*0e10*/  BPT.TRAP 0x1 ;  /* 0x000000040000795c */ /* 0x000fe20000300000 */
.L_x_15:
[----:B------:R-:W-:Y:S01]  /*0e20*/  SHF.L.U32 R7, R9, 0x1f, RZ ;  /* 0x0000001f09077819 */ /* 0x000fe200000006ff */
[----:B------:R-:W-:-:S12]  /*0e30*/  ULEA UR6, UR4, UR7, 0x3 ;  /* 0x0000000704067291 */ /* 0x000fd8000f8e183f */
.L_x_16:
[----:B0-----:R-:W-:-:S04]  /*0e40*/  IMAD.U32 R8, RZ, RZ, UR6 ;  /* 0x00000006ff087e24 */ /* 0x001fc8000f8e00ff */
[----:B------:R0:W2:Y:S03]  /*0e50*/  SYNCS.PHASECHK.TRANS64.TRYWAIT P0, [R8+URZ+0x36000], R7 ;  /* 0x03600007080075a7 */ /* 0x0000a6000800017f */
[----:B--2---:R-:W-:Y:S05]  /*0e60*/  @!P0 NANOSLEEP.SYNCS 0x989680 ;  /* 0x009896800000895d */ /* 0x004fea0003900000 */
[----:B------:R-:W2:Y:S02]  /*0e70*/  @!P0 SYNCS.PHASECHK.TRANS64 P0, [R8+URZ+0x36000], R7 ;  /* 0x03600007080085a7 */ /* 0x000ea4000800007f */
[----:B--2---:R-:W-:Y:S05]  /*0e80*/  @!P0 BRA `(.L_x_16) ;  /* 0xfffffffc00ec8947 */ /* 0x004fea000383ffff */
[----:B------:R-:W-:Y:S01]  /*0e90*/  ULEA UR8, UR4, UR14, 0x8 ;  /* 0x0000000e04087291 */ /* 0x000fe2000f8e403f */
[----:B------:R-:W-:Y:S01]  /*0ea0*/  WARPGROUP.ARRIVE ;  /* 0x00000000000079c5 */ /* 0x000fe20000000000 */
[----:B------:R-:W-:Y:S01]  /*0eb0*/  ULEA UR10, UR4, UR15, 0x9 ;  /* 0x0000000f040a7291 */ /* 0x000fe2000f8e483f */
[----:B------:R-:W-:Y:S01]  /*0ec0*/  UMOV UR9, 0x80000020 ;  /* 0x8000002000097882 */ /* 0x000fe20000000000 */
[----:B------:R-:W-:-:S07]  /*0ed0*/  UMOV UR11, 0x80000020 ;  /* 0x80000020000b7882 */ /* 0x000fce0000000000 */
[----:B------:R-:W-:Y:S01]  /*0ee0*/  HGMMA.64x128x16.F32.BF16 R24, gdesc[UR8], R24, UP0 ;  /* 0x01e00000081879f0 */ /* 0x000fe2000bf01818 */
[----:B------:R-:W-:Y:S02]  /*0ef0*/  UIADD3 UR8, UR8, 0x2, URZ ;  /* 0x0000000208087890 */ /* 0x000fe4000fffe03f */
[----:B------:R-:W-:Y:S01]  /*0f00*/  UIADD3 UR10, UR10, 0x2, URZ ;  /* 0x000000020a0a7890 */ /* 0x000fe2000fffe03f */
[----:B------:R-:W-:Y:S01]  /*0f10*/  UMOV UR9, 0x80000020 ;  /* 0x8000002000097882 */ /* 0x000fe20000000000 */
[----:B------:R-:W-:-:S07]  /*0f20*/  UMOV UR11, 0x80000020 ;  /* 0x80000020000b7882 */ /* 0x000fce0000000000 */
[----:B------:R-:W-:Y:S03]  /*0f30*/  HGMMA.64x128x16.F32.BF16 R24, gdesc[UR8], R24, gsb0 ;  /* 0x01e00000081879f0 */ /* 0x000fe60008001818 */
[----:B------:R-:W-:Y:S02]  /*0f40*/  WARPGROUP.DEPBAR.LE gsb0, 0x1 ;  /* 0x00008000000079c5 */ /* 0x000fe40000010100 */
[----:B------:R-:W-:Y:S05]  /*0f50*/  @!P1 BRA `(.L_x_17) ;  /* 0x0000000000049947 */ /* 0x000fea0003800000 */
[----:B------:R-:W-:Y:S01]  /*0f60*/  BPT.TRAP 0x1 ;  /* 0x000000040000795c */ /* 0x000fe20000300000 */
.L_x_17:
[----:B------:R-:W-:Y:S01]  /*0f70*/  ULEA UR6, UR5, UR7, 0x3 ;  /* 0x0000000705067291 */ /* 0x000fe2000f8e183f */
[----:B------:R-:W-:-:S03]  /*0f80*/  ISETP.GT.U32.AND P0, PT, R2, 0x1, PT ;  /* 0x000000010200780c */ /* 0x000fc60003f04070 */
[----:B------:R-:W-:-:S04]  /*0f90*/  UIADD3 UR6, UR6, 0x36090, URZ ;  /* 0x0003609006067890 */ /* 0x000fc8000fffe03f */
[----:B------:R-:W-:-:S09]  /*0fa0*/  UPRMT UR6, URZ, 0x654, UR6 ;  /* 0x000006543f067896 */ /* 0x000fd20008000006 */
[----:B------:R-:W-:Y:S01]  /*0fb0*/  SYNCS.ARRIVE.TRANS64.RED.A1T0 RZ, [UR6], RZ ;  /* 0x000000ffffff79a7 */ /* 0x000fe20008100406 */
[----:B------:R-:W-:Y:S05]  /*0fc0*/  @P0 BRA `(.L_x_18) ;  /* 0x0000000000040947 */ /* 0x000fea0003800000 */
[----:B------:R-:W-:Y:S01]  /*0fd0*/  BPT.TRAP 0x1 ;  /* 0x000000040000795c */ /* 0x000fe20000300000 */
.L_x_18:
[----:B------:R-:W-:Y:S01]  /*0fe0*/  UIADD3 UR4, UR4, 0x1, URZ ;  /* 0x0000000104047890 */ /* 0x000fe2000fffe03f */
[C---:B------:R-:W-:Y:S01]  /*0ff0*/  ISETP.GT.AND P0, PT, R5.reuse, 0x1, PT ;  /* 0x000000010500780c */ /* 0x040fe20003f04270 */
[----:B------:R-:W-:Y:S01]  /*1000*/  UIADD3 UR5, UR5, 0x1, URZ ;  /* 0x0000000105057890 */ /* 0x000fe2000fffe03f */
[----:B------:R-:W-:Y:S01]  /*1010*/  VIADD R5, R5, 0xffffffff ;  /* 0xffffffff05057836 */ /* 0x000fe20000000000 */
[----:B------:R-:W-:Y:S02]  /*1020*/  UISETP.NE.AND UP0, UPT, UR4, 0x12, UPT ;  /* 0x000000120400788c */ /* 0x000fe4000bf05270 */
[----:B------:R-:W-:Y:S02]  /*1030*/  UISETP.NE.AND UP1, UPT, UR5, 0x12, UPT ;  /* 0x000000120500788c */ /* 0x000fe4000bf25270 */
[----:B------:R-:W-:Y:S02]  /*1040*/  USEL UR6, URZ, 0x1, UP0 ;  /* 0x000000013f067887 */ /* 0x000fe40008000000 */
[----:B------:R-:W-:-:S02]  /*1050*/  USEL UR4, UR4, URZ, UP0 ;  /* 0x0000003f04047287 */ /* 0x000fc40008000000 */
[----:B------:R-:W-:Y:S02]  /*1060*/  USEL UR5, UR5, URZ, UP1 ;  /* 0x0000003f05057287 */ /* 0x000fe40008800000 */
[----:B------:R-:W-:Y:S01]  /*1070*/  UPLOP3.LUT UP0, UPT, UPT, UPT, UPT, 0x80, 0x0 ;  /* 0x000000000000789c */ /* 0x000fe20003f0f070 */
[----:B------:R-:W-:Y:S01]  /*1080*/  LOP3.LUT R9, R9, UR6, RZ, 0x3c, !PT ;  /* 0x0000000609097c12 */ /* 0x000fe2000f8e3cff */
[----:B------:R-:W-:Y:S09]  /*1090*/  @P0 BRA `(.L_x_19) ;  /* 0xfffffffc00540947 */ /* 0x000ff2000383ffff */
.L_x_14:
[----:B------:R-:W-:Y:S01]  /*10a0*/  ISETP.GE.AND P0, PT, R4, 0x1, PT ;  /* 0x000000010400780c */ /* 0x000fe20003f06270 */
[----:B------:R-:W-:-:S12]  /*10b0*/  WARPGROUP.DEPBAR.LE gsb0, 0x0 ;  /* 0x00008000000079c5 */ /* 0x000fd80000010000 */
[----:B------:R-:W-:Y:S05]  /*10c0*/  @!P0 BRA `(.L_x_20) ;  /* 0x0000000000448947 */ /* 0x000fea0003800000 */
[----:B------:R-:W-:-:S04]  /*10d0*/  LOP3.LUT R4, R2, 0x1, RZ, 0xfc, !PT ;  /* 0x0000000102047812 */ /* 0x000fc800078efcff */
[----:B------:R-:W-:-:S13]  /*10e0*/  ISETP.NE.AND P0, PT, R4, 0x3, PT ;  /* 0x000000030400780c */ /* 0x000fda0003f05270 */
[----:B------:R-:W-:Y:S05]  /*10f0*/  @!P0 BRA `(.L_x_21) ;  /* 0x0000000000048947 */ /* 0x000fea0003800000 */
[----:B------:R-:W-:Y:S01]  /*1100*/  BPT.TRAP 0x1 ;  /* 0x000000040000795c */ /* 0x000fe20000300000 */
.L_x_21:
[----:B0-----:R-:W0:Y:S01]  /*1110*/  S2R R7, SR_CgaCtaId ;  /* 0x0000000000077919 */ /* 0x001e220000008800 */
[----:B------:R-:W-:Y:S01]  /*1120*/  IMAD.WIDE.U32 R4, R6, 0x38e38e39, RZ ;  /* 0x38e38e3906047825 */ /* 0x000fe200078e00ff */
[----:B------:R-:W-:Y:S02]  /*1130*/  MOV R4, 0x400 ;  /* 0x0000040000047802 */ /* 0x000fe40000000f00 */
[----:B------:R-:W-:Y:S02]  /*1140*/  ISETP.GT.U32.AND P0, PT, R2, 0x1, PT ;  /* 0x000000010200780c */ /* 0x000fe40003f04070 */
[----:B------:R-:W-:-:S05]  /*1150*/  SHF.R.U32.HI R5, RZ, 0x2, R5 ;  /* 0x00000002ff057819 */ /* 0x000fca0000011605 */
[----:B------:R-:W-:Y:S01]  /*1160*/  IMAD R6, R5, -0x12, R6 ;  /* 0xffffffee05067824 */ /* 0x000fe200078e0206 */
[----:B0-----:R-:W-:-:S05]  /*1170*/  LEA R7, R7, R4, 0x18 ;  /* 0x0000000407077211 */ /* 0x001fca00078ec0ff */
[----:B------:R-:W-:-:S04]  /*1180*/  IMAD R6, R6, 0x8, R7 ;  /* 0x0000000806067824 */ /* 0x000fc800078e0207 */
[----:B------:R-:W-:-:S05]  /*1190*/  VIADD R6, R6, 0x36090 ;  /* 0x0003609006067836 */ /* 0x000fca0000000000 */
[----:B------:R-:W-:-:S04]  /*11a0*/  PRMT R6, RZ, 0x654, R6 ;  /* 0x00000654ff067816 */ /* 0x000fc80000000006 */
[----:B------:R2:W-:Y:S01]  /*11b0*/  SYNCS.ARRIVE.TRANS64.RED.A1T0 RZ, [R6+URZ], RZ ;  /* 0x000000ff06ff79a7 */ /* 0x0005e2000810043f */
[----:B------:R-:W-:Y:S05]  /*11c0*/  @P0 BRA `(.L_x_20) ;  /* 0x0000000000040947 */ /* 0x000fea0003800000 */
[----:B------:R-:W-:Y:S01]  /*11d0*/  BPT.TRAP 0x1 ;  /* 0x000000040000795c */ /* 0x000fe20000300000 */
.L_x_20:
[----:B------:R-:W4:Y:S01]  /*11e0*/  S2R R5, SR_TID.X ;  /* 0x0000000000057919 */ /* 0x000f220000002100 */
[----:B------:R-:W-:Y:S01]  /*11f0*/  ULDC.64 UR4, c[0x0][0x280] ;  /* 0x0000a00000047ab9 */ /* 0x000fe20000000a00 */
[----:B------:R-:W0:Y:S01]  /*1200*/  S2R R4, SR_CTAID.Y ;  /* 0x0000000000047919 */ /* 0x000e220000002600 */
[----:B------:R-:W1:Y:S01]  /*1210*/  S2R R15, SR_CTAID.X ;  /* 0x00000000000f7919 */ /* 0x000e620000002500 */
[----:B----4-:R-:W-:-:S04]  /*1220*/  SHF.R.S32.HI R2, RZ, 0x1f, R5 ;  /* 0x0000001fff027819 */ /* 0x010fc80000011405 */
[----:B------:R-:W-:Y:S01]  /*1230*/  LEA.HI R2, R2, R5, RZ, 0x7 ;  /* 0x0000000502027211 */ /* 0x000fe200078f38ff */
[----:B0-----:R-:W-:-:S03]  /*1240*/  IMAD.SHL.U32 R4, R4, 0x80, RZ ;  /* 0x0000008004047824 */ /* 0x001fc600078e00ff */
[----:B------:R-:W-:Y:S01]  /*1250*/  LOP3.LUT R2, R2, 0xffffff80, RZ, 0xc0, !PT ;  /* 0xffffff8002027812 */ /* 0x000fe200078ec0ff */
[----:B-1----:R-:W-:Y:S01]  /*1260*/  IMAD.SHL.U32 R8, R15, 0x40, RZ ;  /* 0x000000400f087824 */ /* 0x002fe200078e00ff */
[----:B------:R-:W-:-:S03]  /*1270*/  ISETP.GE.AND P0, PT, R4, UR5, PT ;  /* 0x0000000504007c0c */ /* 0x000fc6000bf06270 */
[----:B------:R-:W-:Y:S01]  /*1280*/  IMAD.IADD R2, R5, 0x1, -R2 ;  /* 0x0000000105027824 */ /* 0x000fe200078e0a02 */
[----:B------:R-:W-:-:S04]  /*1290*/  ISETP.GE.OR P0, PT, R8, UR4, P0 ;  /* 0x0000000408007c0c */ /* 0x000fc80008706670 */
[----:B------:R-:W-:-:S04]  /*12a0*/  SHF.R.S32.HI R5, RZ, 0x1f, R2 ;  /* 0x0000001fff057819 */ /* 0x000fc80000011402 */
[----:B--2---:R-:W-:-:S04]  /*12b0*/  LEA.HI R6, R5, R2, RZ, 0x2 ;  /* 0x0000000205067211 */ /* 0x004fc800078f10ff */
[--C-:B------:R-:W-:Y:S02]  /*12c0*/  SHF.R.S32.HI R10, RZ, 0x2, R6.reuse ;  /* 0x00000002ff0a7819 */ /* 0x100fe40000011406 */
[----:B------:R-:W-:-:S04]  /*12d0*/  SHF.R.S32.HI R7, RZ, 0x1f, R6 ;  /* 0x0000001fff077819 */ /* 0x000fc80000011406 */
[----:B------:R-:W-:-:S04]  /*12e0*/  LEA.HI R7, R7, R10, RZ, 0x3 ;  /* 0x0000000a07077211 */ /* 0x000fc800078f18ff */
[----:B------:R-:W-:Y:S01]  /*12f0*/  LOP3.LUT R11, R7, 0xfffffff8, RZ, 0xc0, !PT ;  /* 0xfffffff8070b7812 */ /* 0x000fe200078ec0ff */
[----:B------:R-:W-:Y:S06]  /*1300*/  @P0 EXIT ;  /* 0x000000000000094d */ /* 0x000fec0003800000 */
[----:B------:R-:W0:Y:S01]  /*1310*/  LDC.64 R16, c[0x0][0x658] ;  /* 0x00019600ff107b82 */ /* 0x000e220000000a00 */
[----:B------:R-:W-:Y:S01]  /*1320*/  IMAD.IADD R10, R10, 0x1, -R11 ;  /* 0x000000010a0a7824 */ /* 0x000fe200078e0a0b */
[----:B------:R-:W-:Y:S02]  /*1330*/  LOP3.LUT R7, R6, 0x7ffffffc, RZ, 0xc0, !PT ;  /* 0x7ffffffc06077812 */ /* 0x000fe400078ec0ff */
[----:B------:R-:W-:Y:S02]  /*1340*/  LEA.HI R5, R5, R2, RZ, 0x5 ;  /* 0x0000000205057211 */ /* 0x000fe400078f28ff */
[----:B------:R-:W-:Y:S01]  /*1350*/  SHF.R.S32.HI R11, RZ, 0x1f, R10 ;  /* 0x0000001fff0b7819 */ /* 0x000fe2000001140a */
[----:B------:R-:W-:Y:S01]  /*1360*/  IMAD.IADD R7, R2, 0x1, -R7 ;  /* 0x0000000102077824 */ /* 0x000fe200078e0a07 */
[----:B------:R-:W-:Y:S02]  /*1370*/  SHF.R.S32.HI R5, RZ, 0x5, R5 ;  /* 0x00000005ff057819 */ /* 0x000fe40000011405 */
[----:B---3-5:R-:W-:Y:S01]  /*1380*/  FSETP.NEU.AND P1, PT, R3, RZ, PT ;  /* 0x000000ff0300720b */ /* 0x028fe20003f2d000 */
[----:B------:R-:W-:-:S02]  /*1390*/  IMAD.SHL.U32 R7, R7, 0x2, RZ ;  /* 0x0000000207077824 */ /* 0x000fc400078e00ff */
[----:B------:R-:W-:-:S03]  /*13a0*/  IMAD.WIDE R14, R15, 0x40, R10 ;  /* 0x000000400f0e7825 */ /* 0x000fc600078e020a */
[----:B------:R-:W-:Y:S01]  /*13b0*/  SHF.R.S32.HI R9, RZ, 0x1f, R7 ;  /* 0x0000001fff097819 */ /* 0x000fe20000011407 */
[C---:B------:R-:W-:Y:S01]  /*13c0*/  IMAD R11, R5.reuse, -0x10, -R8 ;  /* 0xfffffff0050b7824 */ /* 0x040fe200078e0a08 */
[C---:B------:R-:W-:Y:S01]  /*13d0*/  IADD3 R8, P0, R4.reuse, R7, RZ ;  /* 0x0000000704087210 */ /* 0x040fe20007f1e0ff */
[----:B------:R-:W-:Y:S01]  /*13e0*/  IMAD.WIDE R14, R5, 0x10, R14 ;  /* 0x00000010050e7825 */ /* 0x000fe200078e020e */
[----:B------:R-:W-:Y:S02]  /*13f0*/  IADD3 R2, -R7, UR5, -R4 ;  /* 0x0000000507027c10 */ /* 0x000fe4000fffe904 */
[----:B------:R-:W-:Y:S01]  /*1400*/  LEA.HI.X.SX32 R9, R4, R9, 0x1, P0 ;  /* 0x0000000904097211 */ /* 0x000fe200000f0eff */
[-C--:B0-----:R-:W-:Y:S01]  /*1410*/  IMAD R4, R15, R16.reuse, RZ ;  /* 0x000000100f047224 */ /* 0x081fe200078e02ff */
[----:B------:R-:W-:Y:S02]  /*1420*/  IADD3 R10, R11, UR4, -R10 ;  /* 0x000000040b0a7c10 */ /* 0x000fe4000fffe80a */
[----:B------:R-:W-:Y:S01]  /*1430*/  ISETP.GT.AND P0, PT, R2, RZ, PT ;  /* 0x000000ff0200720c */ /* 0x000fe20003f04270 */
[----:B------:R-:W-:Y:S01]  /*1440*/  IMAD.WIDE.U32 R12, R14, R16, R8 ;  /* 0x000000100e0c7225 */ /* 0x000fe200078e0008 */
[----:B------:R-:W-:-:S02]  /*1450*/  SHF.L.U64.HI R11, R16, 0x3, R17 ;  /* 0x00000003100b7819 */ /* 0x000fc40000010211 */
[----:B------:R-:W-:Y:S01]  /*1460*/  ISETP.GT.AND P2, PT, R10, RZ, P0 ;  /* 0x000000ff0a00720c */ /* 0x000fe20000744270 */
[----:B------:R-:W-:Y:S02]  /*1470*/  IMAD R7, R14, R17, R4 ;  /* 0x000000110e077224 */ /* 0x000fe400078e0204 */
[----:B------:R-:W-:Y:S02]  /*1480*/  IMAD.SHL.U32 R16, R16, 0x8, RZ ;  /* 0x0000000810107824 */ /* 0x000fe400078e00ff */
[----:B------:R-:W-:Y:S01]  /*1490*/  IMAD.IADD R7, R13, 0x1, R7 ;  /* 0x000000010d077824 */ /* 0x000fe200078e0207 */
[----:B------:R-:W-:Y:S07]  /*14a0*/  @!P1 BRA `(.L_x_22) ;  /* 0x0000002c00fc9947 */ /* 0x000fee0003800000 */
[----:B------:R-:W-:Y:S01]  /*14b0*/  ULDC.64 UR6, c[0x0][0x630] ;  /* 0x00018c0000067ab9 */ /* 0x000fe20000000a00 */
[----:B------:R-:W-:Y:S01]  /*14c0*/  ULDC.64 UR8, c[0x0][0x628] ;  /* 0x00018a0000087ab9 */ /* 0x000fe20000000a00 */
[----:B------:R-:W-:Y:S01]  /*14d0*/  IMAD R13, R15, UR6, RZ ;  /* 0x000000060f0d7c24 */ /* 0x000fe2000f8e02ff */
[----:B------:R-:W-:Y:S01]  /*14e0*/  ULDC.64 UR4, c[0x0][0x650] ;  /* 0x0001940000047ab9 */ /* 0x000fe20000000a00 */
[----:B------:R-:W-:-:S04]  /*14f0*/  IMAD.WIDE.U32 R18, R14, UR6, R8 ;  /* 0x000000060e127c25 */ /* 0x000fc8000f8e0008 */
[----:B------:R-:W-:Y:S01]  /*1500*/  IMAD R13, R14, UR7, R13 ;  /* 0x000000070e0d7c24 */ /* 0x000fe2000f8e020d */
[----:B------:R-:W-:-:S03]  /*1510*/  LEA R4, P1, R18, UR8, 0x1 ;  /* 0x0000000812047c11 */ /* 0x000fc6000f8208ff */
[----:B------:R-:W-:-:S05]  /*1520*/  IMAD.IADD R5, R19, 0x1, R13 ;  /* 0x0000000113057824 */ /* 0x000fca00078e020d */
[----:B------:R-:W-:-:S05]  /*1530*/  LEA.HI.X R5, R18, UR9, R5, 0x1, P1 ;  /* 0x0000000912057c11 */ /* 0x000fca00088f0c05 */
[----:B------:R-:W2:Y:S01]  /*1540*/  @P2 LDG.E.LTC128B.U16 R17, desc[UR12][R4.64] ;  /* 0x0000000c04112981 */ /* 0x000ea2000c1e1520 */
[----:B------:R-:W-:Y:S01]  /*1550*/  ISETP.GT.AND P1, PT, R2, 0x1, PT ;  /* 0x000000010200780c */ /* 0x000fe20003f24270 */
[----:B------:R-:W-:Y:S03]  /*1560*/  BSSY B0, `(.L_x_23) ;  /* 0x000000b000007945 */ /* 0x000fe60003800000 */
[----:B------:R-:W-:Y:S01]  /*1570*/  ISETP.GT.AND P3, PT, R10, RZ, P1 ;  /* 0x000000ff0a00720c */ /* 0x000fe20000f64270 */
[----:B--2---:R-:W-:-:S04]  /*1580*/  IMAD.U32 R6, R17, 0x10000, RZ ;  /* 0x0001000011067824 */ /* 0x004fc800078e00ff */
[----:B------:R-:W-:Y:S01]  /*1590*/  FMUL R19, R6, R3 ;  /* 0x0000000306137220 */ /* 0x000fe20000400000 */
[----:B------:R-:W-:-:S03]  /*15a0*/  LEA R6, P4, R12, UR4, 0x1 ;  /* 0x000000040c067c11 */ /* 0x000fc6000f8808ff */
[----:B------:R-:W-:Y:S01]  /*15b0*/  FFMA R19, R24, R0, R19 ;  /* 0x0000000018137223 */ /* 0x000fe20000000013 */
[----:B------:R-:W-:-:S04]  /*15c0*/  LEA.HI.X R7, R12, UR5, R7, 0x1, P4 ;  /* 0x000000050c077c11 */ /* 0x000fc8000a0f0c07 */
[----:B------:R-:W-:-:S05]  /*15d0*/  F2FP.BF16.F32.PACK_AB R19, RZ, R19 ;  /* 0x00000013ff13723e */ /* 0x000fca00000010ff */
[----:B------:R0:W-:Y:S01]  /*15e0*/  @P2 STG.E.U16 desc[UR12][R6.64], R19 ;  /* 0x0000001306002986 */ /* 0x0001e2000c10150c */
[----:B------:R-:W-:Y:S05]  /*15f0*/  @!P3 BRA `(.L_x_24) ;  /* 0x000000000004b947 */ /* 0x000fea0003800000 */
[----:B------:R1:W5:Y:S02]  /*1600*/  LDG.E.LTC128B.U16 R17, desc[UR12][R4.64+0x2] ;  /* 0x0000020c04117981 */ /* 0x000364000c1e1520 */
.L_x_24:
[----:B------:R-:W-:Y:S05]  /*1610*/  BSYNC B0 ;  /* 0x0000000000007941 */ /* 0x000fea0003800000 */
.L_x_23:
[----:B------:R-:W-:Y:S01]  /*1620*/  USHF.L.U32 UR5, UR6, 0x3, URZ ;  /* 0x0000000306057899 */ /* 0x000fe2000800063f */
[----:B-----5:R-:W-:Y:S01]  /*1630*/  IMAD.U32 R12, R17, 0x10000, RZ ;  /* 0x00010000110c7824 */ /* 0x020fe200078e00ff */
[----:B------:R-:W-:Y:S01]  /*1640*/  USHF.L.U64.HI UR4, UR6, 0x3, UR7 ;  /* 0x0000000306047899 */ /* 0x000fe20008010207 */
[----:B------:R-:W-:Y:S02]  /*1650*/  ISETP.GT.AND P0, PT, R10, 0x8, P0 ;  /* 0x000000080a00780c */ /* 0x000fe40000704270 */
[----:B------:R-:W-:Y:S01]  /*1660*/  FMUL R12, R12, R3 ;  /* 0x000000030c0c7220 */ /* 0x000fe20000400000 */
[----:B------:R-:W-:Y:S02]  /*1670*/  IMAD.U32 R18, RZ, RZ, UR5 ;  /* 0x00000005ff127e24 */ /* 0x000fe4000f8e00ff */
[----:B0-----:R-:W-:Y:S02]  /*1680*/  IMAD.U32 R19, RZ, RZ, UR4 ;  /* 0x00000004ff137e24 */ /* 0x001fe4000f8e00ff */
[----:B------:R-:W-:Y:S01]  /*1690*/  FFMA R12, R25, R0, R12 ;  /* 0x00000000190c7223 */ /* 0x000fe2000000000c */
[----:B------:R-:W-:-:S04]  /*16a0*/  IMAD.WIDE.U32 R18, R14, UR6, R18 ;  /* 0x000000060e127c25 */ /* 0x000fc8000f8e0012 */
[----:B------:R-:W-:Y:S02]  /*16b0*/  F2FP.BF16.F32.PACK_AB R12, RZ, R12 ;  /* 0x0000000cff0c723e */ /* 0x000fe400000010ff */
[----:B------:R-:W-:Y:S02]  /*16c0*/  IADD3 R14, P2, R8, R18, RZ ;  /* 0x00000012080e7210 */ /* 0x000fe40007f5e0ff */
[----:B------:R-:W-:Y:S02]  /*16d0*/  PRMT R15, R12, 0x7610, R15 ;  /* 0x000076100c0f7816 */ /* 0x000fe4000000000f */
[----:B------:R-:W-:Y:S02]  /*16e0*/  IADD3.X R9, R9, R13, R19, P2, !PT ;  /* 0x0000000d09097210 */ /* 0x000fe400017fe413 */
[C---:B------:R-:W-:Y:S01]  /*16f0*/  LEA R8, P2, R14.reuse, UR8, 0x1 ;  /* 0x000000080e087c11 */ /* 0x040fe2000f8408ff */
[----:B------:R0:W-:Y:S03]  /*1700*/  @P3 STG.E.U16 desc[UR12][R6.64+0x2], R15 ;  /* 0x0000020f06003986 */ /* 0x0001e6000c10150c */
[----:B------:R-:W-:-:S02]  /*1710*/  LEA.HI.X R9, R14, UR9, R9, 0x1, P2 ;  /* 0x000000090e097c11 */ /* 0x000fc400090f0c09 */
[----:B------:R-:W-:-:S06]  /*1720*/  PRMT R14, R17, 0x7610, R14 ;  /* 0x00007610110e7816 */ /* 0x000fcc000000000e */
[----:B------:R-:W2:Y:S01]  /*1730*/  @P0 LDG.E.LTC128B.U16 R14, desc[UR12][R8.64] ;  /* 0x0000000c080e0981 */ /* 0x000ea2000c1e1520 */
[C---:B------:R-:W-:Y:S01]  /*1740*/  SHF.L.U64.HI R11, R16.reuse, 0x1, R11 ;  /* 0x00000001100b7819 */ /* 0x040fe2000001020b */
[----:B------:R-:W-:Y:S01]  /*1750*/  BSSY B0, `(.L_x_25) ;  /* 0x000000b000007945 */ /* 0x000fe20003800000 */
[----:B------:R-:W-:Y:S02]  /*1760*/  LEA R16, P2, R16, R6, 0x1 ;  /* 0x0000000610107211 */ /* 0x000fe400078408ff */
[----:B------:R-:W-:-:S03]  /*1770*/  ISETP.GT.AND P1, PT, R10, 0x8, P1 ;  /* 0x000000080a00780c */ /* 0x000fc60000f24270 */
[----:B------:R-:W-:Y:S02]  /*1780*/  IMAD.X R17, R11, 0x1, R7, P2 ;  /* 0x000000010b117824 */ /* 0x000fe400010e0607 */
[----:B--2---:R-:W-:-:S04]  /*1790*/  IMAD.U32 R12, R14, 0x10000, RZ ;  /* 0x000100000e0c7824 */ /* 0x004fc800078e00ff */
[----:B------:R-:W-:-:S04]  /*17a0*/  FMUL R13, R12, R3 ;  /* 0x000000030c0d7220 */ /* 0x000fc80000400000 */
[----:B------:R-:W-:-:S05]  /*17b0*/  FFMA R13, R26, R0, R13 ;  /* 0x000000001a0d7223 */ /* 0x000fca000000000d */
[----:B------:R-:W-:-:S05]  /*17c0*/  F2FP.BF16.F32.PACK_AB R13, RZ, R13 ;  /* 0x0000000dff0d723e */ /* 0x000fca00000010ff */
[----:B------:R0:W-:Y:S01]  /*17d0*/  @P0 STG.E.U16 desc[UR12][R16.64], R13 ;  /* 0x0000000d10000986 */ /* 0x0001e2000c10150c */
[----:B------:R-:W-:Y:S05]  /*17e0*/  @!P1 BRA `(.L_x_26) ;  /* 0x0000000000049947 */ /* 0x000fea0003800000 */
[----:B------:R2:W5:Y:S02]  /*17f0*/  LDG.E.LTC128B.U16 R14, desc[UR12][R8.64+0x2] ;  /* 0x0000020c080e7981 */ /* 0x000564000c1e1520 */
.L_x_26:
[----:B------:R-:W-:Y:S05]  /*1800*/  BSYNC B0 ;  /* 0x0000000000007941 */ /* 0x000fea0003800000 */
.L_x_25:
[----:B-----5:R-:W-:Y:S01]  /*1810*/  IMAD.U32 R12, R14, 0x10000, RZ ;  /* 0x000100000e0c7824 */ /* 0x020fe200078e00ff */
[----:B------:R-:W-:Y:S01]  /*1820*/  ISETP.GT.AND P0, PT, R2, 0x8, PT ;  /* 0x000000080200780c */ /* 0x000fe20003f04270 */
[----:B0-----:R-:W-:Y:S01]  /*1830*/  @P1 IMAD.MOV.U32 R13, RZ, RZ, R17 ;  /* 0x000000ffff0d1224 */ /* 0x001fe200078e0011 */
[----:B------:R-:W-:Y:S01]  /*1840*/  BSSY B0, `(.L_x_27) ;  /* 0x000000a000007945 */ /* 0x000fe20003800000 */
[----:B------:R-:W-:Y:S01]  /*1850*/  FMUL R12, R12, R3 ;  /* 0x000000030c0c7220 */ /* 0x000fe20000400000 */
[----:B------:R-:W-:-:S03]  /*1860*/  ISETP.GT.AND P2, PT, R10, RZ, P0 ;  /* 0x000000ff0a00720c */ /* 0x000fc60000744270 */
[----:B------:R-:W-:-:S05]  /*1870*/  FFMA R12, R27, R0, R12 ;  /* 0x000000001b0c7223 */ /* 0x000fca000000000c */
[----:B------:R-:W-:-:S04]  /*1880*/  F2FP.BF16.F32.PACK_AB R12, RZ, R12 ;  /* 0x0000000cff0c723e */ /* 0x000fc800000010ff */
[----:B------:R-:W-:Y:S01]  /*1890*/  PRMT R11, R12, 0x7610, R11 ;  /* 0x000076100c0b7816 */ /* 0x000fe2000000000b */
[----:B------:R-:W-:-:S05]  /*18a0*/  @P1 IMAD.MOV.U32 R12, RZ, RZ, R16 ;  /* 0x000000ffff0c1224 */ /* 0x000fca00078e0010 */
[----:B------:R0:W-:Y:S01]  /*18b0*/  @P1 STG.E.U16 desc[UR12][R12.64+0x2], R11 ;  /* 0x0000020b0c001986 */ /* 0x0001e2000c10150c */
[----:B------:R-:W-:Y:S05]  /*18c0*/  @!P2 BRA `(.L_x_28) ;  /* 0x000000000004a947 */ /* 0x000fea0003800000 */
[----:B------:R3:W5:Y:S02]  /*18d0*/  LDG.E.LTC128B.U16 R14, desc[UR12][R4.64+0x10] ;  /* 0x0000100c040e7981 */ /* 0x000764000c1e1520 */
.L_x_28:
[----:B------:R-:W-:Y:S05]  /*18e0*/  BSYNC B0 ;  /* 0x0000000000007941 */ /* 0x000fea0003800000 */
.L_x_27:
[----:B0----5:R-:W-:Y:S01]  /*18f0*/  IMAD.U32 R12, R14, 0x10000, RZ ;  /* 0x000100000e0c7824 */ /* 0x021fe200078e00ff */
[----:B------:R-:W-:Y:S01]  /*1900*/  ISETP.GT.AND P1, PT, R2, 0x9, PT ;  /* 0x000000090200780c */ /* 0x000fe20003f24270 */
[----:B------:R-:W-:Y:S02]  /*1910*/  BSSY B0, `(.L_x_29) ;  /* 0x0000008000007945 */ /* 0x000fe40003800000 */
[----:B------:R-:W-:Y:S01]  /*1920*/  FMUL R11, R12, R3 ;  /* 0x000000030c0b7220 */ /* 0x000fe20000400000 */
[----:B------:R-:W-:-:S03]  /*1930*/  ISETP.GT.AND P3, PT, R10, RZ, P1 ;  /* 0x000000ff0a00720c */ /* 0x000fc60000f64270 */
[----:B------:R-:W-:-:S05]  /*1940*/  FFMA R11, R28, R0, R11 ;  /* 0x000000001c0b7223 */ /* 0x000fca000000000b */
[----:B------:R-:W-:-:S05]  /*1950*/  F2FP.BF16.F32.PACK_AB R11, RZ, R11 ;  /* 0x0000000bff0b723e */ /* 0x000fca00000010ff */
[----:B------:R0:W-:Y:S01]  /*1960*/  @P2 STG.E.U16 desc[UR12][R6.64+0x10], R11 ;  /* 0x0000100b06002986 */ /* 0x0001e2000c10150c */
[----:B------:R-:W-:Y:S05]  /*1970*/  @!P3 BRA `(.L_x_30) ;  /* 0x000000000004b947 */ /* 0x000fea0003800000 */
[----:B------:R4:W5:Y:S02]  /*1980*/  LDG.E.LTC128B.U16 R14, desc[UR12][R4.64+0x12] ;  /* 0x0000120c040e7981 */ /* 0x000964000c1e1520 */
.L_x_30:
[----:B------:R-:W-:Y:S05]  /*1990*/  BSYNC B0 ;  /* 0x0000000000007941 */ /* 0x000fea0003800000 */
.L_x_29:
[----:B-----5:R-:W-:Y:S01]  /*19a0*/  IMAD.U32 R12, R14, 0x10000, RZ ;  /* 0x000100000e0c7824 */ /* 0x020fe200078e00ff */
[----:B------:R-:W-:Y:S01]  /*19b0*/  ISETP.GT.AND P0, PT, R10, 0x8, P0 ;  /* 0x000000080a00780c */ /* 0x000fe20000704270 */
[----:B------:R-:W-:Y:S02]  /*19c0*/  BSSY B0, `(.L_x_31) ;  /* 0x0000007000007945 */ /* 0x000fe40003800000 */
[----:B------:R-:W-:-:S04]  /*19d0*/  FMUL R12, R12, R3 ;  /* 0x000000030c0c7220 */ /* 0x000fc80000400000 */
[----:B------:R-:W-:-:S05]  /*19e0*/  FFMA R12, R29, R0, R12 ;  /* 0x000000001d0c7223 */ /* 0x000fca000000000c */
[----:B------:R-:W-:-:S05]  /*19f0*/  F2FP.BF16.F32.PACK_AB R12, RZ, R12 ;  /* 0x0000000cff0c723e */ /* 0x000fca00000010ff */
[----:B------:R0:W-:Y:S01]  /*1a00*/  @P3 STG.E.U16 desc[UR12][R6.64+0x12], R12 ;  /* 0x0000120c06003986 */ /* 0x0001e2000c10150c */
[----:B------:R-:W-:Y:S05]  /*1a10*/  @!P0 BRA `(.L_x_32) ;  /* 0x0000000000048947 */ /* 0x000fea0003800000 */
[----:B------:R0:W5:Y:S02]  /*1a20*/  LDG.E.LTC128B.U16 R14, desc[UR12][R8.64+0x10] ;  /* 0x0000100c080e7981 */ /* 0x000164000c1e1520 */
.L_x_32:
[----:B------:R-:W-:Y:S05]  /*1a30*/  BSYNC B0 ;  /* 0x0000000000007941 */ /* 0x000fea0003800000 */
.L_x_31:
[----:B0----5:R-:W-:Y:S01]  /*1a40*/  IMAD.U32 R12, R14, 0x10000, RZ ;  /* 0x000100000e0c7824 */ /* 0x021fe200078e00ff */
[----:B------:R-:W-:Y:S01]  /*1a50*/  ISETP.GT.AND P1, PT, R10, 0x8, P1 ;  /* 0x000000080a00780c */ /* 0x000fe20000f24270 */
[----:B------:R-:W-:Y:S01]  /*1a60*/  @P0 IMAD.MOV.U32 R13, RZ, RZ, R17 ;  /* 0x000000ffff0d0224 */ /* 0x000fe200078e0011 */
[----:B------:R-:W-:Y:S01]  /*1a70*/  BSSY B0, `(.L_x_33) ;  /* 0x0000008000007945 */ /* 0x000fe20003800000 */
[----:B------:R-:W-:Y:S01]  /*1a80*/  FMUL R11, R12, R3 ;  /* 0x000000030c0b7220 */ /* 0x000fe20000400000 */
[----:B------:R-:W-:-:S03]  /*1a90*/  @P0 IMAD.MOV.U32 R12, RZ, RZ, R16 ;  /* 0x000000ffff0c0224 */ /* 0x000fc600078e0010 */
[----:B------:R-:W-:-:S05]  /*1aa0*/  FFMA R11, R30, R0, R11 ;  /* 0x000000001e0b7223 */ /* 0x000fca000000000b */
[----:B------:R-:W-:-:S05]  /*1ab0*/  F2FP.BF16.F32.PACK_AB R11, RZ, R11 ;  /* 0x0000000bff0b723e */ /* 0x000fca00000010ff */
[----:B------:R0:W-:Y:S01]  /*1ac0*/  @P0 STG.E.U16 desc[UR12][R12.64+0x10], R11 ;  /* 0x0000100b0c000986 */ /* 0x0001e2000c10150c */
[----:B------:R-:W-:Y:S05]  /*1ad0*/  @!P1 BRA `(.L_x_34) ;  /* 0x0000000000049947 */ /* 0x000fea0003800000 */
[----:B------:R0:W5:Y:S02]  /*1ae0*/  LDG.E.LTC128B.U16 R14, desc[UR12][R8.64+0x12] ;  /* 0x0000120c080e7981 */ /* 0x000164000c1e1520 */
.L_x_34:
[----:B------:R-:W-:Y:S05]  /*1af0*/  BSYNC B0 ;  /* 0x0000000000007941 */ /* 0x000fea0003800000 */
.L_x_33:
[----:B0----5:R-:W-:Y:S01]  /*1b00*/  IMAD.U32 R12, R14, 0x10000, RZ ;  /* 0x000100000e0c7824 */ /* 0x021fe200078e00ff */
[----:B------:R-:W-:Y:S01]  /*1b10*/  ISETP.GT.AND P0, PT, R2, 0x10, PT ;  /* 0x000000100200780c */ /* 0x000fe20003f04270 */
[----:B------:R-:W-:Y:S01]  /*1b20*/  @P1 IMAD.MOV.U32 R13, RZ, RZ, R17 ;  /* 0x000000ffff0d1224 */ /* 0x000fe200078e0011 */
        /* <DEDUP_REMOVED lines=10> */
.L_x_36:
[----:B------:R-:W-:Y:S05]  /*1bd0*/  BSYNC B0 ;  /* 0x0000000000007941 */ /* 0x000fea0003800000 */
.L_x_35:
        /* <DEDUP_REMOVED lines=10> */
.L_x_38:
[----:B------:R-:W-:Y:S05]  /*1c80*/  BSYNC B0 ;  /* 0x0000000000007941 */ /* 0x000fea0003800000 */
.L_x_37:
        /* <DEDUP_REMOVED lines=9> */
.L_x_40:
[----:B------:R-:W-:Y:S05]  /*1d20*/  BSYNC B0 ;  /* 0x0000000000007941 */ /* 0x000fea0003800000 */
.L_x_39:
        /* <DEDUP_REMOVED lines=11> */
.L_x_42:
[----:B------:R-:W-:Y:S05]  /*1de0*/  BSYNC B0 ;  /* 0x0000000000007941 */ /* 0x000fea0003800000 */
.L_x_41:
        /* <DEDUP_REMOVED lines=13> */
.L_x_44:
[----:B------:R-:W-:Y:S05]  /*1ec0*/  BSYNC B0 ;  /* 0x0000000000007941 */ /* 0x000fea0003800000 */
.L_x_43:
        /* <DEDUP_REMOVED lines=10> */
.L_x_46:
[----:B------:R-:W-:Y:S05]  /*1f70*/  BSYNC B0 ;  /* 0x0000000000007941 */ /* 0x000fea0003800000 */
.L_x_45:
        /* <DEDUP_REMOVED lines=9> */
.L_x_48:
[----:B------:R-:W-:Y:S05]  /*2010*/  BSYNC B0 ;  /* 0x0000000000007941 */ /* 0x000fea0003800000 */
.L_x_47:
        /* <DEDUP_REMOVED lines=11> */
.L_x_50:
[----:B------:R-:W-:Y:S05]  /*20d0*/  BSYNC B0 ;  /* 0x0000000000007941 */ /* 0x000fea0003800000 */
.L_x_49:
        /* <DEDUP_REMOVED lines=13> */
.L_x_52:
[----:B------:R-:W-:Y:S05]  /*21b0*/  BSYNC B0 ;  /* 0x0000000000007941 */ /* 0x000fea0003800000 */
.L_x_51:
        /* <DEDUP_REMOVED lines=10> */
.L_x_54:
[----:B------:R-:W-:Y:S05]  /*2260*/  BSYNC B0 ;  /* 0x0000000000007941 */ /* 0x000fea0003800000 */
.L_x_53:
        /* <DEDUP_REMOVED lines=9> */
.L_x_56:
[----:B------:R-:W-:Y:S05]  /*2300*/  BSYNC B0 ;  /* 0x0000000000007941 */ /* 0x000fea0003800000 */
.L_x_55:
        /* <DEDUP_REMOVED lines=11> */
.L_x_58:
[----:B------:R-:W-:Y:S05]  /*23c0*/  BSYNC B0 ;  /* 0x0000000000007941 */ /* 0x000fea0003800000 */
.L_x_57:
        /* <DEDUP_REMOVED lines=13> */
.L_x_60:
[----:B------:R-:W-:Y:S05]  /*24a0*/  BSYNC B0 ;  /* 0x0000000000007941 */ /* 0x000fea0003800000 */
.L_x_59:
        /* <DEDUP_REMOVED lines=10> */
.L_x_62:
[----:B------:R-:W-:Y:S05]  /*2550*/  BSYNC B0 ;  /* 0x0000000000007941 */ /* 0x000fea0003800000 */
.L_x_61:
        /* <DEDUP_REMOVED lines=9> */
.L_x_64:
[----:B------:R-:W-:Y:S05]  /*25f0*/  BSYNC B0 ;  /* 0x0000000000007941 */ /* 0x000fea0003800000 */
.L_x_63:
        /* <DEDUP_REMOVED lines=11> */
.L_x_66:
[----:B------:R-:W-:Y:S05]  /*26b0*/  BSYNC B0 ;  /* 0x0000000000007941 */ /* 0x000fea0003800000 */
.L_x_65:
        /* <DEDUP_REMOVED lines=13> */
.L_x_68:
[----:B------:R-:W-:Y:S05]  /*2790*/  BSYNC B0 ;  /* 0x0000000000007941 */ /* 0x000fea0003800000 */
.L_x_67:
        /* <DEDUP_REMOVED lines=10> */
.L_x_70:
[----:B------:R-:W-:Y:S05]  /*2840*/  BSYNC B0 ;  /* 0x0000000000007941 */ /* 0x000fea0003800000 */
.L_x_69:
        /* <DEDUP_REMOVED lines=9> */
.L_x_72:
[----:B------:R-:W-:Y:S05]  /*28e0*/  BSYNC B0 ;  /* 0x0000000000007941 */ /* 0x000fea0003800000 */
.L_x_71:
        /* <DEDUP_REMOVED lines=11> */
.L_x_74:
[----:B------:R-:W-:Y:S05]  /*29a0*/  BSYNC B0 ;  /* 0x0000000000007941 */ /* 0x000fea0003800000 */
.L_x_73:
        /* <DEDUP_REMOVED lines=13> */
.L_x_76:
[----:B------:R-:W-:Y:S05]  /*2a80*/  BSYNC B0 ;  /* 0x0000000000007941 */ /* 0x000fea0003800000 */
.L_x_75:
        /* <DEDUP_REMOVED lines=10> */
.L_x_78:
[----:B------:R-:W-:Y:S05]  /*2b30*/  BSYNC B0 ;  /* 0x0000000000007941 */ /* 0x000fea0003800000 */
.L_x_77:
        /* <DEDUP_REMOVED lines=9> */
.L_x_80:
[----:B------:R-:W-:Y:S05]  /*2bd0*/  BSYNC B0 ;  /* 0x0000000000007941 */ /* 0x000fea0003800000 */
.L_x_79:
        /* <DEDUP_REMOVED lines=11> */
.L_x_82:
[----:B------:R-:W-:Y:S05]  /*2c90*/  BSYNC B0 ;  /* 0x0000000000007941 */ /* 0x000fea0003800000 */
.L_x_81:
        /* <DEDUP_REMOVED lines=13> */
.L_x_84:
[----:B------:R-:W-:Y:S05]  /*2d70*/  BSYNC B0 ;  /* 0x0000000000007941 */ /* 0x000fea0003800000 */
.L_x_83:
        /* <DEDUP_REMOVED lines=10> */
.L_x_86:
[----:B------:R-:W-:Y:S05]  /*2e20*/  BSYNC B0 ;  /* 0x0000000000007941 */ /* 0x000fea0003800000 */
.L_x_85:
        /* <DEDUP_REMOVED lines=9> */
.L_x_88:
[----:B------:R-:W-:Y:S05]  /*2ec0*/  BSYNC B0 ;  /* 0x0000000000007941 */ /* 0x000fea0003800000 */
.L_x_87:
        /* <DEDUP_REMOVED lines=11> */
.L_x_90:
[----:B------:R-:W-:Y:S05]  /*2f80*/  BSYNC B0 ;  /* 0x0000000000007941 */ /* 0x000fea0003800000 */
.L_x_89:
        /* <DEDUP_REMOVED lines=13> */
.L_x_92:
[----:B------:R-:W-:Y:S05]  /*3060*/  BSYNC B0 ;  /* 0x0000000000007941 */ /* 0x000fea0003800000 */
.L_x_91:
        /* <DEDUP_REMOVED lines=10> */
.L_x_94:
[----:B------:R-:W-:Y:S05]  /*3110*/  BSYNC B0 ;  /* 0x0000000000007941 */ /* 0x000fea0003800000 */
.L_x_93:
        /* <DEDUP_REMOVED lines=9> */
.L_x_96:
[----:B------:R-:W-:Y:S05]  /*31b0*/  BSYNC B0 ;  /* 0x0000000000007941 */ /* 0x000fea0003800000 */
.L_x_95:
        /* <DEDUP_REMOVED lines=11> */
.L_x_98:
[----:B------:R-:W-:Y:S05]  /*3270*/  BSYNC B0 ;  /* 0x0000000000007941 */ /* 0x000fea0003800000 */
.L_x_97:
        /* <DEDUP_REMOVED lines=13> */
.L_x_100:
[----:B------:R-:W-:Y:S05]  /*3350*/  BSYNC B0 ;  /* 0x0000000000007941 */ /* 0x000fea0003800000 */
.L_x_99:
        /* <DEDUP_REMOVED lines=10> */
.L_x_102:
[----:B------:R-:W-:Y:S05]  /*3400*/  BSYNC B0 ;  /* 0x0000000000007941 */ /* 0x000fea0003800000 */
.L_x_101:
        /* <DEDUP_REMOVED lines=9> */
.L_x_104:
[----:B------:R-:W-:Y:S05]  /*34a0*/  BSYNC B0 ;  /* 0x0000000000007941 */ /* 0x000fea0003800000 */
.L_x_103:
        /* <DEDUP_REMOVED lines=11> */
.L_x_106:
[----:B------:R-:W-:Y:S05]  /*3560*/  BSYNC B0 ;  /* 0x0000000000007941 */ /* 0x000fea0003800000 */
.L_x_105:
        /* <DEDUP_REMOVED lines=13> */
.L_x_108:
[----:B------:R-:W-:Y:S05]  /*3640*/  BSYNC B0 ;  /* 0x0000000000007941 */ /* 0x000fea0003800000 */
.L_x_107:
        /* <DEDUP_REMOVED lines=10> */
.L_x_110:
[----:B------:R-:W-:Y:S05]  /*36f0*/  BSYNC B0 ;  /* 0x0000000000007941 */ /* 0x000fea0003800000 */
.L_x_109:
        /* <DEDUP_REMOVED lines=9> */
.L_x_112:
[----:B------:R-:W-:Y:S05]  /*3790*/  BSYNC B0 ;  /* 0x0000000000007941 */ /* 0x000fea0003800000 */
.L_x_111:
        /* <DEDUP_REMOVED lines=11> */
.L_x_114:
[----:B------:R-:W-:Y:S05]  /*3850*/  BSYNC B0 ;  /* 0x0000000000007941 */ /* 0x000fea0003800000 */
.L_x_113:
        /* <DEDUP_REMOVED lines=13> */
.L_x_116:
[----:B------:R-:W-:Y:S05]  /*3930*/  BSYNC B0 ;  /* 0x0000000000007941 */ /* 0x000fea0003800000 */
.L_x_115:
        /* <DEDUP_REMOVED lines=10> */
.L_x_118:
[----:B------:R-:W-:Y:S05]  /*39e0*/  BSYNC B0 ;  /* 0x0000000000007941 */ /* 0x000fea0003800000 */
.L_x_117:
        /* <DEDUP_REMOVED lines=9> */
.L_x_120:
[----:B------:R-:W-:Y:S05]  /*3a80*/  BSYNC B0 ;  /* 0x0000000000007941 */ /* 0x000fea0003800000 */
.L_x_119:
        /* <DEDUP_REMOVED lines=11> */
.L_x_122:
[----:B------:R-:W-:Y:S05]  /*3b40*/  BSYNC B0 ;  /* 0x0000000000007941 */ /* 0x000fea0003800000 */
.L_x_121:
        /* <DEDUP_REMOVED lines=13> */
.L_x_124:
[----:B------:R-:W-:Y:S05]  /*3c20*/  BSYNC B0 ;  /* 0x0000000000007941 */ /* 0x000fea0003800000 */
.L_x_123:
        /* <DEDUP_REMOVED lines=10> */
.L_x_126:
[----:B------:R-:W-:Y:S05]  /*3cd0*/  BSYNC B0 ;  /* 0x0000000000007941 */ /* 0x000fea0003800000 */
.L_x_125:
        /* <DEDUP_REMOVED lines=9> */
.L_x_128:
[----:B------:R-:W-:Y:S05]  /*3d70*/  BSYNC B0 ;  /* 0x0000000000007941 */ /* 0x000fea0003800000 */
.L_x_127:
        /* <DEDUP_REMOVED lines=11> */
.L_x_130:
[----:B------:R-:W-:Y:S05]  /*3e30*/  BSYNC B0 ;  /* 0x0000000000007941 */ /* 0x000fea0003800000 */
.L_x_129:
        /* <DEDUP_REMOVED lines=13> */
.L_x_132:
[----:B------:R-:W-:Y:S05]  /*3f10*/  BSYNC B0 ;  /* 0x0000000000007941 */ /* 0x000fea0003800000 */
.L_x_131:
        /* <DEDUP_REMOVED lines=10> */
.L_x_134:
[----:B------:R-:W-:Y:S05]  /*3fc0*/  BSYNC B0 ;  /* 0x0000000000007941 */ /* 0x000fea0003800000 */
.L_x_133:
        /* <DEDUP_REMOVED lines=9> */
.L_x_136:
[----:B------:R-:W-:Y:S05]  /*4060*/  BSYNC B0 ;  /* 0x0000000000007941 */ /* 0x000fea0003800000 */
.L_x_135:
        /* <DEDUP_REMOVED lines=11> */
.L_x_138:
[----:B------:R-:W-:Y:S05]  /*4120*/  BSYNC B0 ;  /* 0x0000000000007941 */ /* 0x000fea0003800000 */
.L_x_137:
        /* <DEDUP_REMOVED lines=13> */
.L_x_140:
[----:B------:R-:W-:Y:S05]  /*4200*/  BSYNC B0 ;  /* 0x0000000000007941 */ /* 0x000fea0003800000 */
.L_x_139:
        /* <DEDUP_REMOVED lines=10> */
.L_x_142:
[----:B------:R-:W-:Y:S05]  /*42b0*/  BSYNC B0 ;  /* 0x0000000000007941 */ /* 0x000fea0003800000 */
.L_x_141:
        /* <DEDUP_REMOVED lines=9> */
.L_x_144:
[----:B------:R-:W-:Y:S05]  /*4350*/  BSYNC B0 ;  /* 0x0000000000007941 */ /* 0x000fea0003800000 */
.L_x_143:
[----:B0----5:R-:W-:Y:S01]  /*4360*/  IMAD.U32 R2, R14, 0x10000, RZ ;  /* 0x000100000e027824 */ /* 0x021fe200078e00ff */
[----:B------:R-:W-:Y:S01]  /*4370*/  ISETP.GT.AND P1, PT, R10, 0x8, P1 ;  /* 0x000000080a00780c */ /* 0x000fe20000f24270 */
[----:B-1-34-:R-:W-:Y:S01]  /*4380*/  @P0 IMAD.MOV.U32 R4, RZ, RZ, R16 ;  /* 0x000000ffff040224 */ /* 0x01afe200078e0010 */
[----:B------:R-:W-:Y:S01]  /*4390*/  BSSY B0, `(.L_x_145) ;  /* 0x0000009000007945 */ /* 0x000fe20003800000 */
[----:B------:R-:W-:-:S04]  /*43a0*/  FMUL R5, R2, R3 ;  /* 0x0000000302057220 */ /* 0x000fc80000400000 */
[----:B------:R-:W-:-:S05]  /*43b0*/  FFMA R5, R86, R0, R5 ;  /* 0x0000000056057223 */ /* 0x000fca0000000005 */
[----:B------:R-:W-:-:S04]  /*43c0*/  F2FP.BF16.F32.PACK_AB R5, RZ, R5 ;  /* 0x00000005ff05723e */ /* 0x000fc800000010ff */
[----:B------:R-:W-:Y:S01]  /*43d0*/  PRMT R2, R5, 0x7610, R2 ;  /* 0x0000761005027816 */ /* 0x000fe20000000002 */
[----:B------:R-:W-:-:S05]  /*43e0*/  @P0 IMAD.MOV.U32 R5, RZ, RZ, R17 ;  /* 0x000000ffff050224 */ /* 0x000fca00078e0011 */
[----:B------:R0:W-:Y:S01]  /*43f0*/  @P0 STG.E.U16 desc[UR12][R4.64+0xf0], R2 ;  /* 0x0000f00204000986 */ /* 0x0001e2000c10150c */
[----:B------:R-:W-:Y:S05]  /*4400*/  @!P1 BRA `(.L_x_146) ;  /* 0x0000000000049947 */ /* 0x000fea0003800000 */
[----:B------:R1:W5:Y:S02]  /*4410*/  LDG.E.LTC128B.U16 R14, desc[UR12][R8.64+0xf2] ;  /* 0x0000f20c080e7981 */ /* 0x000364000c1e1520 */
.L_x_146:
[----:B------:R-:W-:Y:S05]  /*4420*/  BSYNC B0 ;  /* 0x0000000000007941 */ /* 0x000fea0003800000 */
.L_x_145:
[----:B-----5:R-:W-:-:S04]  /*4430*/  IMAD.U32 R14, R14, 0x10000, RZ ;  /* 0x000100000e0e7824 */ /* 0x020fc800078e00ff */
[----:B------:R-:W-:-:S04]  /*4440*/  FMUL R14, R14, R3 ;  /* 0x000000030e0e7220 */ /* 0x000fc80000400000 */
[----:B------:R-:W-:Y:S01]  /*4450*/  FFMA R14, R87, R0, R14 ;  /* 0x00000000570e7223 */ /* 0x000fe2000000000e */
[----:B------:R-:W-:Y:S06]  /*4460*/  @!P1 EXIT ;  /* 0x000000000000994d */ /* 0x000fec0003800000 */
[----:B------:R-:W-:-:S05]  /*4470*/  F2FP.BF16.F32.PACK_AB R14, RZ, R14 ;  /* 0x0000000eff0e723e */ /* 0x000fca00000010ff */
[----:B------:R-:W-:Y:S01]  /*4480*/  STG.E.U16 desc[UR12][R16.64+0xf2], R14 ;  /* 0x0000f20e10007986 */ /* 0x000fe2000c10150c */
[----:B------:R-:W-:Y:S05]  /*4490*/  EXIT ;  /* 0x000000000000794d */ /* 0x000fea0003800000 */
.L_x_22:
[----:B------:R-:W-:Y:S01]  /*44a0*/  ISETP.GT.AND P3, PT, R2, 0x1, PT ;  /* 0x000000010200780c */ /* 0x000fe20003f64270 */
[----:B------:R-:W-:Y:S01]  /*44b0*/  ULDC.64 UR4, c[0x0][0x650] ;  /* 0x0001940000047ab9 */ /* 0x000fe20000000a00 */
[-C--:B------:R-:W-:Y:S01]  /*44c0*/  FMUL R24, R24, R0.reuse ;  /* 0x0000000018187220 */ /* 0x080fe20000400000 */
[-C--:B------:R-:W-:Y:S01]  /*44d0*/  FMUL R25, R25, R0.reuse ;  /* 0x0000000019197220 */ /* 0x080fe20000400000 */
[----:B------:R-:W-:Y:S01]  /*44e0*/  ISETP.GT.AND P4, PT, R10, RZ, P3 ;  /* 0x000000ff0a00720c */ /* 0x000fe20001f84270 */
[-C--:B------:R-:W-:Y:S01]  /*44f0*/  FMUL R26, R26, R0.reuse ;  /* 0x000000001a1a7220 */ /* 0x080fe20000400000 */
[----:B------:R-:W-:Y:S01]  /*4500*/  LEA R4, P1, R12, UR4, 0x1 ;  /* 0x000000040c047c11 */ /* 0x000fe2000f8208ff */
[----:B------:R-:W-:Y:S01]  /*4510*/  FMUL R27, R27, R0 ;  /* 0x000000001b1b7220 */ /* 0x000fe20000400000 */
[----:B------:R-:W-:Y:S01]  /*4520*/  F2FP.BF16.F32.PACK_AB R24, RZ, R24 ;  /* 0x00000018ff18723e */ /* 0x000fe200000010ff */
[-C--:B------:R-:W-:Y:S01]  /*4530*/  FMUL R28, R28, R0.reuse ;  /* 0x000000001c1c7220 */ /* 0x080fe20000400000 */
[----:B------:R-:W-:Y:S01]  /*4540*/  LEA.HI.X R5, R12, UR5, R7, 0x1, P1 ;  /* 0x000000050c057c11 */ /* 0x000fe200088f0c07 */
[-C--:B------:R-:W-:Y:S01]  /*4550*/  FMUL R29, R29, R0.reuse ;  /* 0x000000001d1d7220 */ /* 0x080fe20000400000 */
[----:B------:R-:W-:Y:S01]  /*4560*/  F2FP.BF16.F32.PACK_AB R25, RZ, R25 ;  /* 0x00000019ff19723e */ /* 0x000fe200000010ff */
[-C--:B------:R-:W-:Y:S01]  /*4570*/  FMUL R30, R30, R0.reuse ;  /* 0x000000001e1e7220 */ /* 0x080fe20000400000 */
[----:B------:R-:W-:Y:S01]  /*4580*/  ISETP.GT.AND P3, PT, R10, 0x8, P3 ;  /* 0x000000080a00780c */ /* 0x000fe20001f64270 */
[----:B------:R-:W-:Y:S01]  /*4590*/  @P2 STG.E.U16 desc[UR12][R4.64], R24 ;  /* 0x0000001804002986 */ /* 0x000fe2000c10150c */
[----:B------:R-:W-:Y:S01]  /*45a0*/  SHF.L.U64.HI R11, R16, 0x1, R11 ;  /* 0x00000001100b7819 */ /* 0x000fe2000001020b */
[----:B------:R-:W-:Y:S01]  /*45b0*/  FMUL R31, R31, R0 ;  /* 0x000000001f1f7220 */ /* 0x000fe20000400000 */
[----:B------:R-:W-:Y:S01]  /*45c0*/  ISETP.GT.AND P2, PT, R10, 0x8, P0 ;  /* 0x000000080a00780c */ /* 0x000fe20000744270 */
[----:B------:R-:W-:Y:S01]  /*45d0*/  @P4 STG.E.U16 desc[UR12][R4.64+0x2], R25 ;  /* 0x0000021904004986 */ /* 0x000fe2000c10150c */
[----:B------:R-:W-:Y:S01]  /*45e0*/  LEA R16, P4, R16, R4, 0x1 ;  /* 0x0000000410107211 */ /* 0x000fe200078808ff */
[-C--:B------:R-:W-:Y:S01]  /*45f0*/  FMUL R32, R32, R0.reuse ;  /* 0x0000000020207220 */ /* 0x080fe20000400000 */
[C---:B------:R-:W-:Y:S01]  /*4600*/  ISETP.GT.AND P1, PT, R2.reuse, 0x8, PT ;  /* 0x000000080200780c */ /* 0x040fe20003f24270 */
[-C--:B------:R-:W-:Y:S01]  /*4610*/  FMUL R33, R33, R0.reuse ;  /* 0x0000000021217220 */ /* 0x080fe20000400000 */
[----:B------:R-:W-:Y:S01]  /*4620*/  ISETP.GT.AND P0, PT, R2, 0x9, PT ;  /* 0x000000090200780c */ /* 0x000fe20003f04270 */
[----:B------:R-:W-:Y:S01]  /*4630*/  IMAD.X R17, R11, 0x1, R5, P4 ;  /* 0x000000010b117824 */ /* 0x000fe200020e0605 */
[C---:B------:R-:W-:Y:S01]  /*4640*/  ISETP.GT.AND P5, PT, R10.reuse, RZ, P1 ;  /* 0x000000ff0a00720c */ /* 0x040fe20000fa4270 */
[--C-:B------:R-:W-:Y:S01]  /*4650*/  @P3 IMAD.MOV.U32 R6, RZ, RZ, R16.reuse ;  /* 0x000000ffff063224 */ /* 0x100fe200078e0010 */
[C---:B------:R-:W-:Y:S01]  /*4660*/  ISETP.GT.AND P4, PT, R10.reuse, RZ, P0 ;  /* 0x000000ff0a00720c */ /* 0x040fe20000784270 */
[--C-:B------:R-:W-:Y:S01]  /*4670*/  @P3 IMAD.MOV.U32 R7, RZ, RZ, R17.reuse ;  /* 0x000000ffff073224 */ /* 0x100fe200078e0011 */
[----:B------:R-:W-:Y:S01]  /*4680*/  ISETP.GT.AND P1, PT, R10, 0x8, P1 ;  /* 0x000000080a00780c */ /* 0x000fe20000f24270 */
[----:B------:R-:W-:Y:S01]  /*4690*/  FMUL R34, R34, R0 ;  /* 0x0000000022227220 */ /* 0x000fe20000400000 */
[----:B------:R-:W-:Y:S01]  /*46a0*/  F2FP.BF16.F32.PACK_AB R26, RZ, R26 ;  /* 0x0000001aff1a723e */ /* 0x000fe200000010ff */
[-C--:B------:R-:W-:Y:S01]  /*46b0*/  FMUL R35, R35, R0.reuse ;  /* 0x0000000023237220 */ /* 0x080fe20000400000 */
[----:B------:R-:W-:Y:S01]  /*46c0*/  F2FP.BF16.F32.PACK_AB R27, RZ, R27 ;  /* 0x0000001bff1b723e */ /* 0x000fe200000010ff */
[----:B------:R-:W-:Y:S01]  /*46d0*/  FMUL R36, R36, R0 ;  /* 0x0000000024247220 */ /* 0x000fe20000400000 */
[----:B------:R-:W-:Y:S01]  /*46e0*/  F2FP.BF16.F32.PACK_AB R28, RZ, R28 ;  /* 0x0000001cff1c723e */ /* 0x000fe200000010ff */
[----:B------:R-:W-:Y:S01]  /*46f0*/  @P2 STG.E.U16 desc[UR12][R16.64], R26 ;  /* 0x0000001a10002986 */ /* 0x000fe2000c10150c */
[----:B------:R-:W-:Y:S01]  /*4700*/  F2FP.BF16.F32.PACK_AB R29, RZ, R29 ;  /* 0x0000001dff1d723e */ /* 0x000fe200000010ff */
[-C--:B------:R-:W-:Y:S01]  /*4710*/  FMUL R37, R37, R0.reuse ;  /* 0x0000000025257220 */ /* 0x080fe20000400000 */
[----:B------:R-:W-:Y:S01]  /*4720*/  ISETP.GT.AND P2, PT, R10, 0x8, P0 ;  /* 0x000000080a00780c */ /* 0x000fe20000744270 */
[----:B------:R0:W-:Y:S01]  /*4730*/  @P3 STG.E.U16 desc[UR12][R6.64+0x2], R27 ;  /* 0x0000021b06003986 */ /* 0x0001e2000c10150c */
[----:B------:R-:W-:Y:S01]  /*4740*/  ISETP.GT.AND P3, PT, R2, 0x10, PT ;  /* 0x000000100200780c */ /* 0x000fe20003f64270 */
[----:B------:R-:W-:Y:S01]  /*4750*/  FMUL R38, R38, R0 ;  /* 0x0000000026267220 */ /* 0x000fe20000400000 */
[----:B------:R-:W-:Y:S01]  /*4760*/  F2FP.BF16.F32.PACK_AB R30, RZ, R30 ;  /* 0x0000001eff1e723e */ /* 0x000fe200000010ff */
[----:B------:R-:W-:Y:S01]  /*4770*/  @P5 STG.E.U16 desc[UR12][R4.64+0x10], R28 ;  /* 0x0000101c04005986 */ /* 0x000fe2000c10150c */
[----:B------:R-:W-:Y:S01]  /*4780*/  ISETP.GT.AND P0, PT, R2, 0x11, PT ;  /* 0x000000110200780c */ /* 0x000fe20003f04270 */
[-C--:B------:R-:W-:Y:S01]  /*4790*/  FMUL R39, R39, R0.reuse ;  /* 0x0000000027277220 */ /* 0x080fe20000400000 */
[----:B------:R-:W-:Y:S01]  /*47a0*/  F2FP.BF16.F32.PACK_AB R31, RZ, R31 ;  /* 0x0000001fff1f723e */ /* 0x000fe200000010ff */
[----:B------:R-:W-:Y:S01]  /*47b0*/  @P4 STG.E.U16 desc[UR12][R4.64+0x12], R29 ;  /* 0x0000121d04004986 */ /* 0x000fe2000c10150c */
[----:B------:R-:W-:Y:S01]  /*47c0*/  ISETP.GT.AND P4, PT, R10, RZ, P3 ;  /* 0x000000ff0a00720c */ /* 0x000fe20001f84270 */
[----:B------:R-:W-:Y:S01]  /*47d0*/  FMUL R40, R40, R0 ;  /* 0x0000000028287220 */ /* 0x000fe20000400000 */
[C---:B------:R-:W-:Y:S01]  /*47e0*/  ISETP.GT.AND P3, PT, R10.reuse, 0x8, P3 ;  /* 0x000000080a00780c */ /* 0x040fe20001f64270 */
[--C-:B0-----:R-:W-:Y:S01]  /*47f0*/  @P1 IMAD.MOV.U32 R6, RZ, RZ, R16.reuse ;  /* 0x000000ffff061224 */ /* 0x101fe200078e0010 */
[----:B------:R-:W-:Y:S01]  /*4800*/  ISETP.GT.AND P5, PT, R10, RZ, P0 ;  /* 0x000000ff0a00720c */ /* 0x000fe200007a4270 */
[--C-:B------:R-:W-:Y:S01]  /*4810*/  @P1 IMAD.MOV.U32 R7, RZ, RZ, R17.reuse ;  /* 0x000000ffff071224 */ /* 0x100fe200078e0011 */
[----:B------:R-:W-:Y:S01]  /*4820*/  F2FP.BF16.F32.PACK_AB R32, RZ, R32 ;  /* 0x00000020ff20723e */ /* 0x000fe200000010ff */
[-C--:B------:R-:W-:Y:S01]  /*4830*/  FMUL R41, R41, R0.reuse ;  /* 0x0000000029297220 */ /* 0x080fe20000400000 */
[----:B------:R-:W-:Y:S01]  /*4840*/  F2FP.BF16.F32.PACK_AB R33, RZ, R33 ;  /* 0x00000021ff21723e */ /* 0x000fe200000010ff */
[-C--:B------:R-:W-:Y:S01]  /*4850*/  FMUL R42, R42, R0.reuse ;  /* 0x000000002a2a7220 */ /* 0x080fe20000400000 */
[----:B------:R0:W-:Y:S01]  /*4860*/  @P1 STG.E.U16 desc[UR12][R6.64+0x10], R30 ;  /* 0x0000101e06001986 */ /* 0x0001e2000c10150c */
[----:B------:R-:W-:Y:S01]  /*4870*/  ISETP.GT.AND P1, PT, R10, 0x8, P0 ;  /* 0x000000080a00780c */ /* 0x000fe20000724270 */
[----:B------:R-:W-:Y:S01]  /*4880*/  FMUL R43, R43, R0 ;  /* 0x000000002b2b7220 */ /* 0x000fe20000400000 */
[----:B------:R-:W-:Y:S01]  /*4890*/  F2FP.BF16.F32.PACK_AB R34, RZ, R34 ;  /* 0x00000022ff22723e */ /* 0x000fe200000010ff */
[-C--:B------:R-:W-:Y:S01]  /*48a0*/  FMUL R44, R44, R0.reuse ;  /* 0x000000002c2c7220 */ /* 0x080fe20000400000 */
[----:B------:R-:W-:Y:S01]  /*48b0*/  F2FP.BF16.F32.PACK_AB R35, RZ, R35 ;  /* 0x00000023ff23723e */ /* 0x000fe200000010ff */
[-C--:B------:R-:W-:Y:S01]  /*48c0*/  FMUL R45, R45, R0.reuse ;  /* 0x000000002d2d7220 */ /* 0x080fe20000400000 */
[----:B------:R-:W-:Y:S01]  /*48d0*/  ISETP.GT.AND P0, PT, R2, 0x19, PT ;  /* 0x000000190200780c */ /* 0x000fe20003f04270 */
[----:B------:R-:W-:Y:S01]  /*48e0*/  FMUL R46, R46, R0 ;  /* 0x000000002e2e7220 */ /* 0x000fe20000400000 */
[----:B------:R-:W-:Y:S01]  /*48f0*/  F2FP.BF16.F32.PACK_AB R36, RZ, R36 ;  /* 0x00000024ff24723e */ /* 0x000fe200000010ff */
[----:B------:R-:W-:Y:S01]  /*4900*/  FMUL R47, R47, R0 ;  /* 0x000000002f2f7220 */ /* 0x000fe20000400000 */
[----:B------:R-:W-:Y:S01]  /*4910*/  F2FP.BF16.F32.PACK_AB R37, RZ, R37 ;  /* 0x00000025ff25723e */ /* 0x000fe200000010ff */
[--C-:B0-----:R-:W-:Y:S01]  /*4920*/  @P2 IMAD.MOV.U32 R6, RZ, RZ, R16.reuse ;  /* 0x000000ffff062224 */ /* 0x101fe200078e0010 */
[----:B------:R-:W-:Y:S01]  /*4930*/  F2FP.BF16.F32.PACK_AB R38, RZ, R38 ;  /* 0x00000026ff26723e */ /* 0x000fe200000010ff */
[--C-:B------:R-:W-:Y:S01]  /*4940*/  @P2 IMAD.MOV.U32 R7, RZ, RZ, R17.reuse ;  /* 0x000000ffff072224 */ /* 0x100fe200078e0011 */
[----:B------:R-:W-:Y:S01]  /*4950*/  F2FP.BF16.F32.PACK_AB R39, RZ, R39 ;  /* 0x00000027ff27723e */ /* 0x000fe200000010ff */
[----:B------:R-:W-:Y:S01]  /*4960*/  FMUL R48, R48, R0 ;  /* 0x0000000030307220 */ /* 0x000fe20000400000 */
[----:B------:R-:W-:Y:S01]  /*4970*/  F2FP.BF16.F32.PACK_AB R40, RZ, R40 ;  /* 0x00000028ff28723e */ /* 0x000fe200000010ff */
[-C--:B------:R-:W-:Y:S01]  /*4980*/  FMUL R49, R49, R0.reuse ;  /* 0x0000000031317220 */ /* 0x080fe20000400000 */
[----:B------:R0:W-:Y:S01]  /*4990*/  @P2 STG.E.U16 desc[UR12][R6.64+0x12], R31 ;  /* 0x0000121f06002986 */ /* 0x0001e2000c10150c */
[----:B------:R-:W-:Y:S01]  /*49a0*/  ISETP.GT.AND P2, PT, R2, 0x18, PT ;  /* 0x000000180200780c */ /* 0x000fe20003f44270 */
[-C--:B------:R-:W-:Y:S01]  /*49b0*/  FMUL R50, R50, R0.reuse ;  /* 0x0000000032327220 */ /* 0x080fe20000400000 */
[----:B------:R-:W-:Y:S01]  /*49c0*/  F2FP.BF16.F32.PACK_AB R41, RZ, R41 ;  /* 0x00000029ff29723e */ /* 0x000fe200000010ff */
[----:B------:R-:W-:Y:S01]  /*49d0*/  @P4 STG.E.U16 desc[UR12][R4.64+0x20], R32 ;  /* 0x0000202004004986 */ /* 0x000fe2000c10150c */
[C---:B------:R-:W-:Y:S01]  /*49e0*/  ISETP.GT.AND P4, PT, R10.reuse, RZ, P2 ;  /* 0x000000ff0a00720c */ /* 0x040fe20001784270 */
[-C--:B------:R-:W-:Y:S01]  /*49f0*/  FMUL R51, R51, R0.reuse ;  /* 0x0000000033337220 */ /* 0x080fe20000400000 */
[C---:B------:R-:W-:Y:S01]  /*4a00*/  ISETP.GT.AND P2, PT, R10.reuse, 0x8, P2 ;  /* 0x000000080a00780c */ /* 0x040fe20001744270 */
[----:B------:R-:W-:Y:S01]  /*4a10*/  @P5 STG.E.U16 desc[UR12][R4.64+0x22], R33 ;  /* 0x0000222104005986 */ /* 0x000fe2000c10150c */
[----:B------:R-:W-:Y:S01]  /*4a20*/  ISETP.GT.AND P5, PT, R10, RZ, P0 ;  /* 0x000000ff0a00720c */ /* 0x000fe200007a4270 */
[----:B------:R-:W-:Y:S01]  /*4a30*/  FMUL R52, R52, R0 ;  /* 0x0000000034347220 */ /* 0x000fe20000400000 */
[----:B------:R-:W-:Y:S01]  /*4a40*/  F2FP.BF16.F32.PACK_AB R42, RZ, R42 ;  /* 0x0000002aff2a723e */ /* 0x000fe200000010ff */
[--C-:B0-----:R-:W-:Y:S01]  /*4a50*/  @P3 IMAD.MOV.U32 R6, RZ, RZ, R16.reuse ;  /* 0x000000ffff063224 */ /* 0x101fe200078e0010 */
[----:B------:R-:W-:Y:S01]  /*4a60*/  F2FP.BF16.F32.PACK_AB R43, RZ, R43 ;  /* 0x0000002bff2b723e */ /* 0x000fe200000010ff */
[--C-:B------:R-:W-:Y:S01]  /*4a70*/  @P3 IMAD.MOV.U32 R7, RZ, RZ, R17.reuse ;  /* 0x000000ffff073224 */ /* 0x100fe200078e0011 */
[----:B------:R-:W-:Y:S01]  /*4a80*/  F2FP.BF16.F32.PACK_AB R44, RZ, R44 ;  /* 0x0000002cff2c723e */ /* 0x000fe200000010ff */
[-C--:B------:R-:W-:Y:S01]  /*4a90*/  FMUL R53, R53, R0.reuse ;  /* 0x0000000035357220 */ /* 0x080fe20000400000 */
[----:B------:R-:W-:Y:S01]  /*4aa0*/  F2FP.BF16.F32.PACK_AB R45, RZ, R45 ;  /* 0x0000002dff2d723e */ /* 0x000fe200000010ff */
[-C--:B------:R-:W-:Y:S01]  /*4ab0*/  FMUL R54, R54, R0.reuse ;  /* 0x0000000036367220 */ /* 0x080fe20000400000 */
[----:B------:R0:W-:Y:S01]  /*4ac0*/  @P3 STG.E.U16 desc[UR12][R6.64+0x20], R34 ;  /* 0x0000202206003986 */ /* 0x0001e2000c10150c */
[----:B------:R-:W-:Y:S01]  /*4ad0*/  ISETP.GT.AND P3, PT, R2, 0x20, PT ;  /* 0x000000200200780c */ /* 0x000fe20003f64270 */
[----:B------:R-:W-:Y:S01]  /*4ae0*/  FMUL R55, R55, R0 ;  /* 0x0000000037377220 */ /* 0x000fe20000400000 */
[----:B------:R-:W-:Y:S01]  /*4af0*/  F2FP.BF16.F32.PACK_AB R46, RZ, R46 ;  /* 0x0000002eff2e723e */ /* 0x000fe200000010ff */
[-C--:B------:R-:W-:Y:S01]  /*4b00*/  FMUL R56, R56, R0.reuse ;  /* 0x0000000038387220 */ /* 0x080fe20000400000 */
[----:B------:R-:W-:Y:S01]  /*4b10*/  F2FP.BF16.F32.PACK_AB R47, RZ, R47 ;  /* 0x0000002fff2f723e */ /* 0x000fe200000010ff */
[----:B------:R-:W-:Y:S01]  /*4b20*/  FMUL R57, R57, R0 ;  /* 0x0000000039397220 */ /* 0x000fe20000400000 */
[----:B------:R-:W-:Y:S01]  /*4b30*/  F2FP.BF16.F32.PACK_AB R48, RZ, R48 ;  /* 0x00000030ff30723e */ /* 0x000fe200000010ff */
[-C--:B------:R-:W-:Y:S01]  /*4b40*/  FMUL R58, R58, R0.reuse ;  /* 0x000000003a3a7220 */ /* 0x080fe20000400000 */
[----:B------:R-:W-:Y:S01]  /*4b50*/  F2FP.BF16.F32.PACK_AB R49, RZ, R49 ;  /* 0x00000031ff31723e */ /* 0x000fe200000010ff */
        /* <DEDUP_REMOVED lines=10> */
[----:B------:R-:W-:Y:S01]  /*4c00*/  ISETP.GT.AND P1, PT, R10, 0x8, P0 ;  /* 0x000000080a00780c */ /* 0x000fe20000724270 */
[-C--:B------:R-:W-:Y:S01]  /*4c10*/  FMUL R62, R62, R0.reuse ;  /* 0x000000003e3e7220 */ /* 0x080fe20000400000 */
[----:B------:R-:W-:Y:S01]  /*4c20*/  ISETP.GT.AND P0, PT, R2, 0x21, PT ;  /* 0x000000210200780c */ /* 0x000fe20003f04270 */
        /* <DEDUP_REMOVED lines=65> */
[----:B0-----:R-:W-:Y:S01]  /*5040*/  @P1 IMAD.MOV.U32 R6, RZ, RZ, R16 ;  /* 0x000000ffff061224 */ /* 0x001fe200078e0010 */
[----:B------:R-:W-:Y:S01]  /*5050*/  F2FP.BF16.F32.PACK_AB R75, RZ, R75 ;  /* 0x0000004bff4b723e */ /* 0x000fe200000010ff */
[----:B------:R-:W-:Y:S01]  /*5060*/  @P1 IMAD.MOV.U32 R7, RZ, RZ, R17 ;  /* 0x000000ffff071224 */ /* 0x000fe200078e0011 */
        /* <DEDUP_REMOVED lines=10> */
[----:B------:R-:W-:Y:S01]  /*5110*/  FMUL R0, R87, R0 ;  /* 0x0000000057007220 */ /* 0x000fe20000400000 */
[C---:B------:R-:W-:Y:S01]  /*5120*/  ISETP.GT.AND P3, PT, R10.reuse, 0x8, P3 ;  /* 0x000000080a00780c */ /* 0x040fe20001f64270 */
[----:B------:R-:W-:Y:S01]  /*5130*/  @P5 STG.E.U16 desc[UR12][R4.64+0x52], R45 ;  /* 0x0000522d04005986 */ /* 0x000fe2000c10150c */
[----:B------:R-:W-:-:S02]  /*5140*/  ISETP.GT.AND P5, PT, R10, RZ, P0 ;  /* 0x000000ff0a00720c */ /* 0x000fc400007a4270 */
[----:B------:R-:W-:Y:S01]  /*5150*/  F2FP.BF16.F32.PACK_AB R78, RZ, R78 ;  /* 0x0000004eff4e723e */ /* 0x000fe200000010ff */
[----:B0-----:R-:W-:Y:S01]  /*5160*/  @P2 IMAD.MOV.U32 R6, RZ, RZ, R16 ;  /* 0x000000ffff062224 */ /* 0x001fe200078e0010 */
[----:B------:R-:W-:Y:S01]  /*5170*/  F2FP.BF16.F32.PACK_AB R79, RZ, R79 ;  /* 0x0000004fff4f723e */ /* 0x000fe200000010ff */
[----:B------:R-:W-:Y:S01]  /*5180*/  @P2 IMAD.MOV.U32 R7, RZ, RZ, R17 ;  /* 0x000000ffff072224 */ /* 0x000fe200078e0011 */
[----:B------:R-:W-:Y:S02]  /*5190*/  F2FP.BF16.F32.PACK_AB R80, RZ, R80 ;  /* 0x00000050ff50723e */ /* 0x000fe400000010ff */
[----:B------:R-:W-:Y:S02]  /*51a0*/  F2FP.BF16.F32.PACK_AB R81, RZ, R81 ;  /* 0x00000051ff51723e */ /* 0x000fe400000010ff */
[----:B------:R0:W-:Y:S01]  /*51b0*/  @P2 STG.E.U16 desc[UR12][R6.64+0x50], R46 ;  /* 0x0000502e06002986 */ /* 0x0001e2000c10150c */
[----:B------:R-:W-:Y:S02]  /*51c0*/  ISETP.GT.AND P2, PT, R2, 0x38, PT ;  /* 0x000000380200780c */ /* 0x000fe40003f44270 */
[----:B------:R-:W-:-:S02]  /*51d0*/  F2FP.BF16.F32.PACK_AB R82, RZ, R82 ;  /* 0x00000052ff52723e */ /* 0x000fc400000010ff */
[----:B------:R-:W-:Y:S02]  /*51e0*/  F2FP.BF16.F32.PACK_AB R83, RZ, R83 ;  /* 0x00000053ff53723e */ /* 0x000fe400000010ff */
[----:B------:R-:W-:Y:S02]  /*51f0*/  F2FP.BF16.F32.PACK_AB R84, RZ, R84 ;  /* 0x00000054ff54723e */ /* 0x000fe400000010ff */
[----:B------:R-:W-:Y:S02]  /*5200*/  F2FP.BF16.F32.PACK_AB R85, RZ, R85 ;  /* 0x00000055ff55723e */ /* 0x000fe400000010ff */
[----:B------:R-:W-:Y:S01]  /*5210*/  F2FP.BF16.F32.PACK_AB R86, RZ, R86 ;  /* 0x00000056ff56723e */ /* 0x000fe200000010ff */
[----:B0-----:R-:W-:Y:S02]  /*5220*/  @P1 IMAD.MOV.U32 R6, RZ, RZ, R16 ;  /* 0x000000ffff061224 */ /* 0x001fe400078e0010 */
[----:B------:R-:W-:-:S05]  /*5230*/  @P1 IMAD.MOV.U32 R7, RZ, RZ, R17 ;  /* 0x000000ffff071224 */ /* 0x000fca00078e0011 */
[----:B------:R0:W-:Y:S01]  /*5240*/  @P1 STG.E.U16 desc[UR12][R6.64+0x52], R47 ;  /* 0x0000522f06001986 */ /* 0x0001e2000c10150c */
[----:B------:R-:W-:Y:S02]  /*5250*/  ISETP.GT.AND P1, PT, R10, 0x8, P0 ;  /* 0x000000080a00780c */ /* 0x000fe40000724270 */
[----:B------:R-:W-:Y:S01]  /*5260*/  ISETP.GT.AND P0, PT, R2, 0x39, PT ;  /* 0x000000390200780c */ /* 0x000fe20003f04270 */
[----:B------:R-:W-:Y:S01]  /*5270*/  @P4 STG.E.U16 desc[UR12][R4.64+0x60], R48 ;  /* 0x0000603004004986 */ /* 0x000fe2000c10150c */
[C---:B------:R-:W-:Y:S02]  /*5280*/  ISETP.GT.AND P4, PT, R10.reuse, RZ, P2 ;  /* 0x000000ff0a00720c */ /* 0x040fe40001784270 */
[C---:B------:R-:W-:Y:S01]  /*5290*/  ISETP.GT.AND P2, PT, R10.reuse, 0x8, P2 ;  /* 0x000000080a00780c */ /* 0x040fe20001744270 */
[----:B------:R-:W-:Y:S01]  /*52a0*/  @P5 STG.E.U16 desc[UR12][R4.64+0x62], R49 ;  /* 0x0000623104005986 */ /* 0x000fe2000c10150c */
[----:B------:R-:W-:Y:S01]  /*52b0*/  ISETP.GT.AND P5, PT, R10, RZ, P0 ;  /* 0x000000ff0a00720c */ /* 0x000fe200007a4270 */
[----:B0-----:R-:W-:-:S02]  /*52c0*/  @P3 IMAD.MOV.U32 R6, RZ, RZ, R16 ;  /* 0x000000ffff063224 */ /* 0x001fc400078e0010 */
[----:B------:R-:W-:-:S05]  /*52d0*/  @P3 IMAD.MOV.U32 R7, RZ, RZ, R17 ;  /* 0x000000ffff073224 */ /* 0x000fca00078e0011 */
[----:B------:R0:W-:Y:S01]  /*52e0*/  @P3 STG.E.U16 desc[UR12][R6.64+0x60], R50 ;  /* 0x0000603206003986 */ /* 0x0001e2000c10150c */
[----:B------:R-:W-:Y:S01]  /*52f0*/  ISETP.GT.AND P3, PT, R2, 0x40, PT ;  /* 0x000000400200780c */ /* 0x000fe20003f64270 */
        /* <DEDUP_REMOVED lines=37> */
[C---:B------:R-:W-:Y:S02]  /*5550*/  ISETP.GT.AND P5, PT, R10.reuse, RZ, P0 ;  /* 0x000000ff0a00720c */ /* 0x040fe400007a4270 */
[----:B------:R-:W-:Y:S01]  /*5560*/  ISETP.GT.AND P0, PT, R10, 0x8, P0 ;  /* 0x000000080a00780c */ /* 0x000fe20000704270 */
[----:B0-----:R-:W-:-:S02]  /*5570*/  @P2 IMAD.MOV.U32 R6, RZ, RZ, R16 ;  /* 0x000000ffff062224 */ /* 0x001fc400078e0010 */
[----:B------:R-:W-:-:S05]  /*5580*/  @P2 IMAD.MOV.U32 R7, RZ, RZ, R17 ;  /* 0x000000ffff072224 */ /* 0x000fca00078e0011 */
[----:B------:R0:W-:Y:S01]  /*5590*/  @P2 STG.E.U16 desc[UR12][R6.64+0x90], R62 ;  /* 0x0000903e06002986 */ /* 0x0001e2000c10150c */
[----:B------:R-:W-:Y:S01]  /*55a0*/  ISETP.GT.AND P2, PT, R2, 0x59, PT ;  /* 0x000000590200780c */ /* 0x000fe20003f44270 */
[----:B0-----:R-:W-:Y:S02]  /*55b0*/  @P1 IMAD.MOV.U32 R6, RZ, RZ, R16 ;  /* 0x000000ffff061224 */ /* 0x001fe400078e0010 */
[----:B------:R-:W-:-:S05]  /*55c0*/  @P1 IMAD.MOV.U32 R7, RZ, RZ, R17 ;  /* 0x000000ffff071224 */ /* 0x000fca00078e0011 */
[----:B------:R0:W-:Y:S01]  /*55d0*/  @P1 STG.E.U16 desc[UR12][R6.64+0x92], R63 ;  /* 0x0000923f06001986 */ /* 0x0001e2000c10150c */
[----:B------:R-:W-:-:S03]  /*55e0*/  ISETP.GT.AND P1, PT, R2, 0x58, PT ;  /* 0x000000580200780c */ /* 0x000fc60003f24270 */
[----:B------:R-:W-:Y:S01]  /*55f0*/  @P4 STG.E.U16 desc[UR12][R4.64+0xa0], R64 ;  /* 0x0000a04004004986 */ /* 0x000fe2000c10150c */
[C---:B------:R-:W-:Y:S02]  /*5600*/  ISETP.GT.AND P4, PT, R10.reuse, RZ, P1 ;  /* 0x000000ff0a00720c */ /* 0x040fe40000f84270 */
[C---:B------:R-:W-:Y:S01]  /*5610*/  ISETP.GT.AND P1, PT, R10.reuse, 0x8, P1 ;  /* 0x000000080a00780c */ /* 0x040fe20000f24270 */
[----:B------:R-:W-:Y:S01]  /*5620*/  @P5 STG.E.U16 desc[UR12][R4.64+0xa2], R65 ;  /* 0x0000a24104005986 */ /* 0x000fe2000c10150c */
[C---:B------:R-:W-:Y:S02]  /*5630*/  ISETP.GT.AND P5, PT, R10.reuse, RZ, P2 ;  /* 0x000000ff0a00720c */ /* 0x040fe400017a4270 */
[----:B------:R-:W-:Y:S01]  /*5640*/  ISETP.GT.AND P2, PT, R10, 0x8, P2 ;  /* 0x000000080a00780c */ /* 0x000fe20001744270 */
[----:B0-----:R-:W-:Y:S02]  /*5650*/  @P3 IMAD.MOV.U32 R6, RZ, RZ, R16 ;  /* 0x000000ffff063224 */ /* 0x001fe400078e0010 */
        /* <DEDUP_REMOVED lines=15> */
[----:B------:R0:W-:Y:S02]  /*5750*/  @P1 STG.E.U16 desc[UR12][R6.64+0xb0], R70 ;  /* 0x0000b04606001986 */ /* 0x0001e4000c10150c */
[----:B0-----:R-:W-:Y:S02]  /*5760*/  @P2 IMAD.MOV.U32 R6, RZ, RZ, R16 ;  /* 0x000000ffff062224 */ /* 0x001fe400078e0010 */
[----:B------:R-:W-:-:S05]  /*5770*/  @P2 IMAD.MOV.U32 R7, RZ, RZ, R17 ;  /* 0x000000ffff072224 */ /* 0x000fca00078e0011 */
[----:B------:R0:W-:Y:S01]  /*5780*/  @P2 STG.E.U16 desc[UR12][R6.64+0xb2], R71 ;  /* 0x0000b24706002986 */ /* 0x0001e2000c10150c */
[----:B------:R-:W-:-:S03]  /*5790*/  ISETP.GT.AND P2, PT, R2, 0x71, PT ;  /* 0x000000710200780c */ /* 0x000fc60003f44270 */
[----:B------:R-:W-:Y:S01]  /*57a0*/  @P4 STG.E.U16 desc[UR12][R4.64+0xc0], R72 ;  /* 0x0000c04804004986 */ /* 0x000fe2000c10150c */
[----:B------:R-:W-:-:S03]  /*57b0*/  ISETP.GT.AND P4, PT, R2, 0x68, PT ;  /* 0x000000680200780c */ /* 0x000fc60003f84270 */
[----:B------:R-:W-:Y:S01]  /*57c0*/  @P5 STG.E.U16 desc[UR12][R4.64+0xc2], R73 ;  /* 0x0000c24904005986 */ /* 0x000fe2000c10150c */
[----:B------:R-:W-:Y:S02]  /*57d0*/  ISETP.GT.AND P5, PT, R2, 0x69, PT ;  /* 0x000000690200780c */ /* 0x000fe40003fa4270 */
[C---:B------:R-:W-:Y:S01]  /*57e0*/  ISETP.GT.AND P1, PT, R10.reuse, RZ, P4 ;  /* 0x000000ff0a00720c */ /* 0x040fe20002724270 */
[----:B0-----:R-:W-:Y:S01]  /*57f0*/  @P3 IMAD.MOV.U32 R6, RZ, RZ, R16 ;  /* 0x000000ffff063224 */ /* 0x001fe200078e0010 */
[C---:B------:R-:W-:Y:S01]  /*5800*/  ISETP.GT.AND P6, PT, R10.reuse, RZ, P5 ;  /* 0x000000ff0a00720c */ /* 0x040fe20002fc4270 */
[----:B------:R-:W-:Y:S01]  /*5810*/  @P3 IMAD.MOV.U32 R7, RZ, RZ, R17 ;  /* 0x000000ffff073224 */ /* 0x000fe200078e0011 */
[----:B------:R-:W-:-:S04]  /*5820*/  ISETP.GT.AND P4, PT, R10, 0x8, P4 ;  /* 0x000000080a00780c */ /* 0x000fc80002784270 */
[----:B------:R0:W-:Y:S01]  /*5830*/  @P3 STG.E.U16 desc[UR12][R6.64+0xc0], R74 ;  /* 0x0000c04a06003986 */ /* 0x0001e2000c10150c */
[----:B------:R-:W-:-:S06]  /*5840*/  ISETP.GT.AND P3, PT, R2, 0x70, PT ;  /* 0x000000700200780c */ /* 0x000fcc0003f64270 */
[----:B------:R-:W-:Y:S02]  /*5850*/  @P6 IMAD.MOV.U32 R3, RZ, RZ, R5 ;  /* 0x000000ffff036224 */ /* 0x000fe400078e0005 */
[----:B0-----:R-:W-:Y:S02]  /*5860*/  @P0 IMAD.MOV.U32 R6, RZ, RZ, R16 ;  /* 0x000000ffff060224 */ /* 0x001fe400078e0010 */
[----:B------:R-:W-:-:S05]  /*5870*/  @P0 IMAD.MOV.U32 R7, RZ, RZ, R17 ;  /* 0x000000ffff070224 */ /* 0x000fca00078e0011 */
[----:B------:R-:W-:Y:S01]  /*5880*/  @P0 STG.E.U16 desc[UR12][R6.64+0xc2], R75 ;  /* 0x0000c24b06000986 */ /* 0x000fe2000c10150c */
[----:B------:R-:W-:-:S03]  /*5890*/  ISETP.GT.AND P0, PT, R2, 0x79, PT ;  /* 0x000000790200780c */ /* 0x000fc60003f04270 */
[----:B------:R-:W-:Y:S01]  /*58a0*/  @P1 STG.E.U16 desc[UR12][R4.64+0xd0], R76 ;  /* 0x0000d04c04001986 */ /* 0x000fe2000c10150c */
[----:B------:R-:W-:Y:S01]  /*58b0*/  ISETP.GT.AND P1, PT, R2, 0x78, PT ;  /* 0x000000780200780c */ /* 0x000fe20003f24270 */
[----:B------:R-:W-:-:S05]  /*58c0*/  @P6 IMAD.MOV.U32 R2, RZ, RZ, R4 ;  /* 0x000000ffff026224 */ /* 0x000fca00078e0004 */
[----:B------:R0:W-:Y:S01]  /*58d0*/  @P6 STG.E.U16 desc[UR12][R2.64+0xd2], R77 ;  /* 0x0000d24d02006986 */ /* 0x0001e2000c10150c */
[C---:B------:R-:W-:Y:S02]  /*58e0*/  ISETP.GT.AND P6, PT, R10.reuse, 0x8, P5 ;  /* 0x000000080a00780c */ /* 0x040fe40002fc4270 */
[C---:B------:R-:W-:Y:S02]  /*58f0*/  ISETP.GT.AND P5, PT, R10.reuse, RZ, P3 ;  /* 0x000000ff0a00720c */ /* 0x040fe40001fa4270 */
[----:B------:R-:W-:Y:S01]  /*5900*/  ISETP.GT.AND P3, PT, R10, 0x8, P3 ;  /* 0x000000080a00780c */ /* 0x000fe20001f64270 */
[----:B0-----:R-:W-:Y:S02]  /*5910*/  @P4 IMAD.MOV.U32 R2, RZ, RZ, R16 ;  /* 0x000000ffff024224 */ /* 0x001fe400078e0010 */
[----:B------:R-:W-:-:S05]  /*5920*/  @P4 IMAD.MOV.U32 R3, RZ, RZ, R17 ;  /* 0x000000ffff034224 */ /* 0x000fca00078e0011 */
[----:B------:R0:W-:Y:S01]  /*5930*/  @P4 STG.E.U16 desc[UR12][R2.64+0xd0], R78 ;  /* 0x0000d04e02004986 */ /* 0x0001e2000c10150c */
        /* <DEDUP_REMOVED lines=14> */
[----:B------:R0:W-:Y:S02]  /*5a20*/  @P4 STG.E.U16 desc[UR12][R2.64+0xe2], R81 ;  /* 0x0000e25102004986 */ /* 0x0001e4000c10150c */
        /* <DEDUP_REMOVED lines=8> */
[----:B------:R0:W-:Y:S04]  /*5ab0*/  @P5 STG.E.U16 desc[UR12][R2.64+0xf0], R84 ;  /* 0x0000f05402005986 */ /* 0x0001e8000c10150c */
[----:B------:R1:W-:Y:S01]  /*5ac0*/  @P6 STG.E.U16 desc[UR12][R4.64+0xf2], R85 ;  /* 0x0000f25504006986 */ /* 0x0003e2000c10150c */
[----:B0-----:R-:W-:Y:S02]  /*5ad0*/  @P1 IMAD.MOV.U32 R2, RZ, RZ, R16 ;  /* 0x000000ffff021224 */ /* 0x001fe400078e0010 */
[----:B------:R-:W-:-:S05]  /*5ae0*/  @P1 IMAD.MOV.U32 R3, RZ, RZ, R17 ;  /* 0x000000ffff031224 */ /* 0x000fca00078e0011 */
[----:B------:R1:W-:Y:S01]  /*5af0*/  @P1 STG.E.U16 desc[UR12][R2.64+0xf0], R86 ;  /* 0x0000f05602001986 */ /* 0x0003e2000c10150c */
[----:B------:R-:W-:Y:S05]  /*5b00*/  @!P0 EXIT ;  /* 0x000000000000894d */ /* 0x000fea0003800000 */
[----:B------:R-:W-:-:S05]  /*5b10*/  F2FP.BF16.F32.PACK_AB R0, RZ, R0 ;  /* 0x00000000ff00723e */ /* 0x000fca00000010ff */
[----:B------:R-:W-:Y:S01]  /*5b20*/  STG.E.U16 desc[UR12][R16.64+0xf2], R0 ;  /* 0x0000f20010007986 */ /* 0x000fe2000c10150c */
[----:B------:R-:W-:Y:S05]  /*5b30*/  EXIT ;  /* 0x000000000000794d */ /* 0x000fea0003800000 */
.L_x_10:
[----:B------:R-:W-:-:S13]  /*5b40*/  ISETP.NE.AND P0, PT, R6, RZ, PT ;  /* 0x000000ff0600720c */ /* 0x000fda0003f05270 */
[----:B------:R-:W-:Y:S05]  /*5b50*/  @P0 EXIT ;  /* 0x000000000000094d */ /* 0x000fea0003800000 */
[----:B------:R-:W-:-:S13]  /*5b60*/  ELECT P0, URZ, PT ;  /* 0x00000000003f782f */ /* 0x000fda0003800000 */
[----:B------:R-:W-:Y:S05]  /*5b70*/  @!P0 BRA `(.L_x_147) ;  /* 0x00000008000c8947 */ /* 0x000fea0003800000 */
[----:B------:R-:W-:Y:S02]  /*5b80*/  ISETP.GE.AND P0, PT, R4, 0x1, PT ;  /* 0x000000010400780c */ /* 0x000fe40003f06270 */
[----:B---3-5:R-:W-:-:S04]  /*5b90*/  SHF.R.S32.HI R3, RZ, 0x1f, R8 ;  /* 0x0000001fff037819 */ /* 0x028fc80000011408 */
[----:B------:R-:W-:-:S07]  /*5ba0*/  LEA.HI R3, R3, R8, RZ, 0x7 ;  /* 0x0000000803037211 */ /* 0x000fce00078f38ff */
[----:B------:R-:W-:Y:S05]  /*5bb0*/  @!P0 BRA `(.L_x_147) ;  /* 0x0000000400fc8947 */ /* 0x000fea0003800000 */
[----:B-1----:R-:W0:Y:S01]  /*5bc0*/  S2R R0, SR_CTAID.X ;  /* 0x0000000000007919 */ /* 0x002e220000002500 */
[----:B------:R-:W-:Y:S01]  /*5bd0*/  LOP3.LUT R3, R3, 0xffffff80, RZ, 0xc0, !PT ;  /* 0xffffff8003037812 */ /* 0x000fe200078ec0ff */
[----:B------:R-:W-:Y:S01]  /*5be0*/  ULDC UR4, c[0x0][0x384] ;  /* 0x0000e10000047ab9 */ /* 0x000fe20000000800 */
[C---:B------:R-:W-:Y:S01]  /*5bf0*/  LOP3.LUT P0, RZ, R8.reuse, 0x1f, RZ, 0xc0, !PT ;  /* 0x0000001f08ff7812 */ /* 0x040fe2000780c0ff */
[----:B------:R-:W1:Y:S01]  /*5c00*/  S2R R10, SR_CTAID.Y ;  /* 0x00000000000a7919 */ /* 0x000e620000002600 */
[----:B------:R-:W-:Y:S01]  /*5c10*/  ULDC UR5, c[0x0][0x388] ;  /* 0x0000e20000057ab9 */ /* 0x000fe20000000800 */
[----:B------:R-:W-:Y:S01]  /*5c20*/  IMAD.IADD R3, R8, 0x1, -R3 ;  /* 0x0000000108037824 */ /* 0x000fe200078e0a03 */
[----:B------:R-:W-:Y:S01]  /*5c30*/  LOP3.LUT R19, R2, 0x2, RZ, 0xfc, !PT ;  /* 0x0000000202137812 */ /* 0x000fe200078efcff */
[----:B------:R-:W-:Y:S01]  /*5c40*/  VIADD R21, R4, 0x1 ;  /* 0x0000000104157836 */ /* 0x000fe20000000000 */
[----:B------:R-:W-:Y:S01]  /*5c50*/  CS2R R6, SRZ ;  /* 0x0000000000067805 */ /* 0x000fe2000001ff00 */
[----:B------:R-:W-:Y:S01]  /*5c60*/  IMAD.MOV.U32 R5, RZ, RZ, 0x1 ;  /* 0x00000001ff057424 */ /* 0x000fe200078e00ff */
[----:B------:R-:W-:-:S02]  /*5c70*/  ISETP.NE.AND P1, PT, R3, RZ, PT ;  /* 0x000000ff0300720c */ /* 0x000fc40003f25270 */
[----:B------:R-:W-:Y:S02]  /*5c80*/  CS2R R8, SRZ ;  /* 0x0000000000087805 */ /* 0x000fe4000001ff00 */
[----:B------:R-:W-:Y:S01]  /*5c90*/  ISETP.NE.OR P0, PT, R3, RZ, !P0 ;  /* 0x000000ff0300720c */ /* 0x000fe20004705670 */
[----:B------:R-:W-:Y:S02]  /*5ca0*/  IMAD.MOV.U32 R3, RZ, RZ, RZ ;  /* 0x000000ffff037224 */ /* 0x000fe400078e00ff */
[----:B0-----:R-:W-:-:S04]  /*5cb0*/  IMAD.SHL.U32 R16, R0, 0x40, RZ ;  /* 0x0000004000107824 */ /* 0x001fc800078e00ff */
[----:B------:R-:W-:-:S04]  /*5cc0*/  IMAD.HI.U32 R0, R16, UR4, RZ ;  /* 0x0000000410007c27 */ /* 0x000fc8000f8e00ff */
[----:B-1----:R-:W-:Y:S01]  /*5cd0*/  IMAD.SHL.U32 R18, R10, 0x80, RZ ;  /* 0x000000800a127824 */ /* 0x002fe200078e00ff */
[----:B------:R-:W-:-:S07]  /*5ce0*/  SHF.R.U32.HI R0, RZ, UR5, R0 ;  /* 0x00000005ff007c19 */ /* 0x000fce0008011600 */
.L_x_151:
[----:B------:R-:W0:Y:S01]  /*5cf0*/  S2R R11, SR_CgaCtaId ;  /* 0x00000000000b7919 */ /* 0x000e220000008800 */
[----:B------:R-:W-:-:S04]  /*5d00*/  MOV R10, 0x400 ;  /* 0x00000400000a7802 */ /* 0x000fc80000000f00 */
[----:B0-----:R-:W-:Y:S02]  /*5d10*/  LEA R20, R11, R10, 0x18 ;  /* 0x0000000a0b147211 */ /* 0x001fe400078ec0ff */
[----:B------:R-:W-:-:S03]  /*5d20*/  SHF.L.U32 R10, R5, 0x1f, RZ ;  /* 0x0000001f050a7819 */ /* 0x000fc600000006ff */
[----:B------:R-:W-:-:S07]  /*5d30*/  IMAD R17, R3, 0x8, R20 ;  /* 0x0000000803117824 */ /* 0x000fce00078e0214 */
.L_x_148:
[----:B0-----:R0:W1:Y:S02]  /*5d40*/  SYNCS.PHASECHK.TRANS64.TRYWAIT P2, [R17+URZ+0x36090], R10 ;  /* 0x0360900a110075a7 */ /* 0x001064000804017f */
[----:B-1----:R-:W-:Y:S05]  /*5d50*/  @!P2 NANOSLEEP.SYNCS 0x989680 ;  /* 0x009896800000a95d */ /* 0x002fea0003900000 */
[----:B------:R-:W1:Y:S02]  /*5d60*/  @!P2 SYNCS.PHASECHK.TRANS64 P2, [R17+URZ+0x36090], R10 ;  /* 0x0360900a1100a5a7 */ /* 0x000e64000804007f */
[----:B-1----:R-:W-:Y:S05]  /*5d70*/  @!P2 BRA `(.L_x_148) ;  /* 0xfffffffc00f0a947 */ /* 0x002fea000383ffff */
[----:B0-----:R-:W0:Y:S02]  /*5d80*/  @!P1 LDC R10, c[0x0][0x580] ;  /* 0x00016000ff0a9b82 */ /* 0x001e240000000800 */
[----:B0-----:R0:W-:Y:S02]  /*5d90*/  @!P1 SYNCS.ARRIVE.TRANS64 RZ, [R17+URZ+0x36000], R10 ;  /* 0x0360000a11ff99a7 */ /* 0x0011e4000800003f */
[----:B0-----:R-:W-:-:S04]  /*5da0*/  PRMT R10, R19, 0x9910, RZ ;  /* 0x00009910130a7816 */ /* 0x001fc800000000ff */
[----:B------:R-:W-:-:S13]  /*5db0*/  ISETP.NE.AND P2, PT, R10, 0x2, PT ;  /* 0x000000020a00780c */ /* 0x000fda0003f45270 */
[----:B------:R-:W-:Y:S05]  /*5dc0*/  @P2 BRA `(.L_x_149) ;  /* 0x0000000000042947 */ /* 0x000fea0003800000 */
[----:B------:R-:W-:Y:S01]  /*5dd0*/  BPT.TRAP 0x1 ;  /* 0x000000040000795c */ /* 0x000fe20000300000 */
.L_x_149:
[----:B------:R-:W-:Y:S05]  /*5de0*/  @P0 BRA `(.L_x_150) ;  /* 0x0000000000040947 */ /* 0x000fea0003800000 */
[----:B------:R-:W-:Y:S01]  /*5df0*/  BPT.TRAP 0x1 ;  /* 0x000000040000795c */ /* 0x000fe20000300000 */
.L_x_150:
[----:B------:R-:W0:Y:S01]  /*5e00*/  LDC R13, c[0x0][0x380] ;  /* 0x0000e000ff0d7b82 */ /* 0x000e220000000800 */
[----:B------:R-:W-:Y:S01]  /*5e10*/  R2UR UR4, R0 ;  /* 0x00000000000472ca */ /* 0x000fe200000e0000 */
[----:B------:R-:W-:Y:S01]  /*5e20*/  ULDC UR14, c[0x0][0x38c] ;  /* 0x0000e300000e7ab9 */ /* 0x000fe20000000800 */
[----:B------:R-:W-:Y:S01]  /*5e30*/  R2UR UR13, R16 ;  /* 0x00000000100d72ca */ /* 0x000fe200000e0000 */
[----:B------:R-:W-:Y:S01]  /*5e40*/  UISETP.NE.AND UP0, UPT, UR14, 0x1, UPT ;  /* 0x000000010e00788c */ /* 0x000fe2000bf05270 */
[C---:B------:R-:W-:Y:S01]  /*5e50*/  R2UR UR18, R8.reuse ;  /* 0x00000000081272ca */ /* 0x040fe200000e0000 */
[----:B------:R-:W-:Y:S01]  /*5e60*/  VIADD R8, R8, 0x1 ;  /* 0x0000000108087836 */ /* 0x000fe20000000000 */
[----:B------:R-:W-:Y:S01]  /*5e70*/  ULDC UR24, c[0x0][0x398] ;  /* 0x0000e60000187ab9 */ /* 0x000fe20000000800 */
[----:B------:R-:W1:Y:S01]  /*5e80*/  LDC.64 R10, c[0x0][0x3f8] ;  /* 0x0000fe00ff0a7b82 */ /* 0x000e620000000a00 */
[----:B------:R-:W-:Y:S01]  /*5e90*/  R2UR UR16, R3 ;  /* 0x00000000031072ca */ /* 0x000fe200000e0000 */
[----:B------:R-:W-:Y:S01]  /*5ea0*/  ULDC UR12, c[0x0][0x3ec] ;  /* 0x0000fb00000c7ab9 */ /* 0x000fe20000000800 */
[----:B------:R-:W-:Y:S01]  /*5eb0*/  R2UR UR17, R17 ;  /* 0x00000000111172ca */ /* 0x000fe200000e0000 */
[----:B------:R-:W-:Y:S01]  /*5ec0*/  VIADD R21, R21, 0xffffffff ;  /* 0xffffffff15157836 */ /* 0x000fe20000000000 */
[----:B------:R-:W-:Y:S01]  /*5ed0*/  ULDC.64 UR28, c[0x0][0x198] ;  /* 0x00006600001c7ab9 */ /* 0x000fe20000000a00 */
[----:B------:R-:W-:Y:S01]  /*5ee0*/  ULDC.64 UR20, c[0x0][0x3f0] ;  /* 0x0000fc0000147ab9 */ /* 0x000fe20000000a00 */
[----:B------:R-:W-:Y:S01]  /*5ef0*/  @UP0 ULDC.64 UR8, c[0x0][0x390] ;  /* 0x0000e40000080ab9 */ /* 0x000fe20000000a00 */
[----:B------:R-:W1:Y:S01]  /*5f00*/  LDC.64 R14, c[0x0][0x3d0] ;  /* 0x0000f400ff0e7b82 */ /* 0x000e620000000a00 */
[----:B------:R-:W-:Y:S01]  /*5f10*/  ISETP.GT.AND P6, PT, R21, 0x1, PT ;  /* 0x000000011500780c */ /* 0x000fe20003fc4270 */
[----:B------:R-:W-:Y:S01]  /*5f20*/  USHF.L.U32 UR18, UR18, 0x5, URZ ;  /* 0x0000000512127899 */ /* 0x000fe2000800063f */
[----:B------:R-:W-:Y:S01]  /*5f30*/  UMOV UR26, 0x0 ;  /* 0x00000000001a7882 */ /* 0x000fe20000000000 */
[----:B------:R-:W-:-:S04]  /*5f40*/  UMOV UR27, 0x10000000 ;  /* 0x10000000001b7882 */ /* 0x000fc80000000000 */
[----:B------:R-:W2:Y:S01]  /*5f50*/  LDC R12, c[0x0][0x400] ;  /* 0x00010000ff0c7b82 */ /* 0x000ea20000000800 */
[----:B0-----:R-:W-:Y:S01]  /*5f60*/  ISETP.NE.AND P2, PT, R13, 0x1, PT ;  /* 0x000000010d00780c */ /* 0x001fe20003f45270 */
[----:B------:R-:W-:-:S12]  /*5f70*/  UIADD3 UR17, UR17, 0x36000, URZ ;  /* 0x0003600011117890 */ /* 0x000fd8000fffe03f */
[----:B------:R-:W-:Y:S01]  /*5f80*/  @P2 IMAD.U32 R22, RZ, RZ, UR4 ;  /* 0x00000004ff162e24 */ /* 0x000fe2000f8e00ff */
[----:B------:R-:W-:Y:S01]  /*5f90*/  ULDC.64 UR4, c[0x0][0x3c8] ;  /* 0x0000f20000047ab9 */ /* 0x000fe20000000a00 */
[----:B-1----:R-:W-:Y:S02]  /*5fa0*/  IMAD R11, R7, R14, R11 ;  /* 0x0000000e070b7224 */ /* 0x002fe400078e020b */
[----:B------:R-:W-:Y:S01]  /*5fb0*/  IMAD R10, R9, UR5, R10 ;  /* 0x00000005090a7c24 */ /* 0x000fe2000f8e020a */
[----:B------:R-:W-:Y:S02]  /*5fc0*/  @P2 R2UR UR13, R22 ;  /* 0x00000000160d22ca */ /* 0x000fe400000e0000 */
[----:B------:R-:W-:Y:S01]  /*5fd0*/  ISETP.NE.AND P2, PT, R8, UR15, PT ;  /* 0x0000000f08007c0c */ /* 0x000fe2000bf45270 */
[----:B------:R-:W-:Y:S02]  /*5fe0*/  IMAD.U32 R11, R11, 0x20, R10 ;  /* 0x000000200b0b7824 */ /* 0x000fe400078e000a */
[----:B--2---:R-:W-:Y:S01]  /*5ff0*/  IMAD R12, R6, R15, R12 ;  /* 0x0000000f060c7224 */ /* 0x004fe200078e020c */
[----:B------:R-:W-:Y:S01]  /*6000*/  SEL R8, R8, RZ, P2 ;  /* 0x000000ff08087207 */ /* 0x000fe20001000000 */
[----:B------:R-:W0:Y:S02]  /*6010*/  LDC.64 R14, c[0x0][0x3e0] ;  /* 0x0000f800ff0e7b82 */ /* 0x000e240000000a00 */
[----:B------:R-:W-:-:S04]  /*6020*/  IMAD.U32 R11, R12, 0x400, R11 ;  /* 0x000004000c0b7824 */ /* 0x000fc800078e000b */
[----:B------:R-:W-:Y:S01]  /*6030*/  UIMAD.WIDE.U32 UR6, UR13, UR8, URZ ;  /* 0x000000080d0672a5 */ /* 0x000fe2000f8e003f */
[----:B------:R-:W-:Y:S01]  /*6040*/  R2UR UR25, R11 ;  /* 0x000000000b1972ca */ /* 0x000fe200000e0000 */
[----:B------:R-:W-:Y:S01]  /*6050*/  UIADD3 UR6, -UR13, URZ, URZ ;  /* 0x0000003f0d067290 */ /* 0x000fe2000fffe13f */
[----:B------:R-:W-:Y:S01]  /*6060*/  VIADD R11, R6, 0x1 ;  /* 0x00000001060b7836 */ /* 0x000fe20000000000 */
[----:B------:R-:W-:Y:S01]  /*6070*/  UMOV UR5, UR13 ;  /* 0x0000000d00057c82 */ /* 0x000fe20008000000 */
[----:B------:R-:W-:Y:S02]  /*6080*/  @UP0 USHF.R.U32.HI UR5, URZ, UR9, UR7 ;  /* 0x000000093f050299 */ /* 0x000fe40008011607 */
[----:B------:R-:W-:Y:S01]  /*6090*/  UISETP.NE.AND UP0, UPT, UR24, 0x1, UPT ;  /* 0x000000011800788c */ /* 0x000fe2000bf05270 */
[----:B------:R-:W-:Y:S01]  /*60a0*/  IMAD R10, R13, UR6, R16 ;  /* 0x000000060d0a7c24 */ /* 0x000fe2000f8e0210 */
[----:B------:R-:W-:Y:S01]  /*60b0*/  R2UR UR7, R20 ;  /* 0x00000000140772ca */ /* 0x000fe200000e0000 */
[----:B------:R-:W-:Y:S01]  /*60c0*/  VIADD R13, R9, 0x1 ;  /* 0x00000001090d7836 */ /* 0x000fe20000000000 */
[----:B------:R-:W-:Y:S01]  /*60d0*/  ULDC.64 UR8, c[0x0][0x3c0] ;  /* 0x0000f00000087ab9 */ /* 0x000fe20000000a00 */
[----:B------:R-:W-:Y:S01]  /*60e0*/  @P2 IMAD.MOV R13, RZ, RZ, R9 ;  /* 0x000000ffff0d2224 */ /* 0x000fe200078e0209 */
[----:B------:R-:W-:Y:S01]  /*60f0*/  R2UR UR19, R10 ;  /* 0x000000000a1372ca */ /* 0x000fe200000e0000 */
[----:B------:R-:W-:Y:S01]  /*6100*/  IMAD R20, R3, 0x2000, R20 ;  /* 0x0000200003147824 */ /* 0x000fe200078e0214 */
[----:B------:R-:W-:Y:S01]  /*6110*/  UMOV UR22, UR5 ;  /* 0x0000000500167c82 */ /* 0x000fe20008000000 */
[----:B------:R-:W-:Y:S01]  /*6120*/  VIADD R10, R7, 0x1 ;  /* 0x00000001070a7836 */ /* 0x000fe20000000000 */
[----:B------:R-:W-:Y:S01]  /*6130*/  UIADD3 UR6, UP1, UR28, 0xf0, URZ ;  /* 0x000000f01c067890 */ /* 0x000fe2000ff3e03f */
[----:B0-----:R-:W-:Y:S01]  /*6140*/  ISETP.NE.AND P3, PT, R13, R14, PT ;  /* 0x0000000e0d00720c */ /* 0x001fe20003f65270 */
[----:B------:R-:W-:Y:S01]  /*6150*/  @UP0 ULDC UR10, c[0x0][0x39c] ;  /* 0x0000e700000a0ab9 */ /* 0x000fe20000000800 */
[----:B------:R-:W-:Y:S01]  /*6160*/  @UP0 ULDC UR30, c[0x0][0x3a0] ;  /* 0x0000e800001e0ab9 */ /* 0x000fe20000000800 */
[----:B------:R-:W-:Y:S01]  /*6170*/  UIMAD.WIDE.U32 UR10, UR5, UR10, URZ ;  /* 0x0000000a050a72a5 */ /* 0x000fe2000f8e003f */
[----:B------:R-:W-:Y:S01]  /*6180*/  R2UR UR23, R20 ;  /* 0x00000000141772ca */ /* 0x000fe200000e0000 */
[----:B------:R-:W-:Y:S01]  /*6190*/  ULEA UR16, UR16, UR7, 0xc ;  /* 0x0000000710107291 */ /* 0x000fe2000f8e603f */
[----:B------:R-:W-:Y:S01]  /*61a0*/  VIADD R3, R3, 0x1 ;  /* 0x0000000103037836 */ /* 0x000fe20000000000 */
[----:B------:R-:W-:-:S02]  /*61b0*/  @UP0 USHF.R.U32.HI UR22, URZ, UR30, UR11 ;  /* 0x0000001e3f160299 */ /* 0x000fc4000801160b */
[----:B------:R-:W-:Y:S01]  /*61c0*/  UIMAD UR19, UR19, UR8, UR12 ;  /* 0x00000008131372a4 */ /* 0x000fe2000f8e020c */
[----:B------:R-:W-:Y:S01]  /*61d0*/  R2UR UR12, R9 ;  /* 0x00000000090c72ca */ /* 0x000fe200000e0000 */
[----:B------:R-:W-:Y:S01]  /*61e0*/  UIADD3 UR7, -UR5, URZ, URZ ;  /* 0x0000003f05077290 */ /* 0x000fe2000fffe13f */
[----:B------:R-:W-:Y:S01]  /*61f0*/  R2UR UR11, R18 ;  /* 0x00000000120b72ca */ /* 0x000fe200000e0000 */
[----:B------:R-:W-:Y:S01]  /*6200*/  UIADD3 UR8, -UR22, URZ, URZ ;  /* 0x0000003f16087290 */ /* 0x000fe2000fffe13f */
[----:B------:R-:W-:Y:S01]  /*6210*/  @P3 IMAD.MOV R10, RZ, RZ, R7 ;  /* 0x000000ffff0a3224 */ /* 0x000fe200078e0207 */
[----:B------:R-:W-:Y:S01]  /*6220*/  UIMAD UR7, UR14, UR7, UR13 ;  /* 0x000000070e0772a4 */ /* 0x000fe2000f8e020d */
[----:B------:R-:W-:Y:S01]  /*6230*/  R2UR UR13, R7 ;  /* 0x00000000070d72ca */ /* 0x000fe200000e0000 */
[----:B------:R-:W-:Y:S01]  /*6240*/  UIMAD UR5, UR24, UR8, UR5 ;  /* 0x00000008180572a4 */ /* 0x000fe2000f8e0205 */
[----:B------:R-:W-:Y:S01]  /*6250*/  R2UR UR14, R6 ;  /* 0x00000000060e72ca */ /* 0x000fe200000e0000 */
[----:B------:R-:W-:Y:S01]  /*6260*/  UIADD3 UR28, UP2, UR28, 0x270, URZ ;  /* 0x000002701c1c7890 */ /* 0x000fe2000ff5e03f */
[C---:B------:R-:W-:Y:S01]  /*6270*/  ISETP.NE.AND P4, PT, R10.reuse, R15, PT ;  /* 0x0000000f0a00720c */ /* 0x040fe20003f85270 */
[----:B------:R-:W-:Y:S01]  /*6280*/  UIMAD UR20, UR7, UR9, UR20 ;  /* 0x00000009071472a4 */ /* 0x000fe2000f8e0214 */
[----:B------:R-:W-:Y:S01]  /*6290*/  ISETP.NE.AND P5, PT, R3, 0x12, PT ;  /* 0x000000120300780c */ /* 0x000fe20003fa5270 */
[----:B------:R-:W-:Y:S01]  /*62a0*/  UIMAD UR21, UR5, UR4, UR21 ;  /* 0x00000004051572a4 */ /* 0x000fe2000f8e0215 */
[----:B------:R-:W-:Y:S01]  /*62b0*/  SEL R9, R13, RZ, P3 ;  /* 0x000000ff0d097207 */ /* 0x000fe20001800000 */
[----:B------:R-:W-:Y:S01]  /*62c0*/  UIADD3.X UR7, URZ, UR29, URZ, UP1, !UPT ;  /* 0x0000001d3f077290 */ /* 0x000fe20008ffe43f */
[----:B------:R-:W-:Y:S01]  /*62d0*/  SEL R12, RZ, 0x1, P5 ;  /* 0x00000001ff0c7807 */ /* 0x000fe20002800000 */
[----:B------:R-:W-:Y:S01]  /*62e0*/  UPRMT UR4, UR25, 0x5410, URZ ;  /* 0x0000541019047896 */ /* 0x000fe2000800003f */
[----:B------:R-:W-:Y:S01]  /*62f0*/  SEL R3, R3, RZ, P5 ;  /* 0x000000ff03037207 */ /* 0x000fe20002800000 */
[----:B------:R-:W-:Y:S01]  /*6300*/  UIADD3 UR8, UR23, 0x12000, URZ ;  /* 0x0001200017087890 */ /* 0x000fe2000fffe03f */
[----:B------:R-:W-:Y:S01]  /*6310*/  LOP3.LUT R5, R5, R12, RZ, 0x3c, !PT ;  /* 0x0000000c05057212 */ /* 0x000fe200078e3cff */
[----:B------:R-:W-:Y:S01]  /*6320*/  UIADD3.X UR29, URZ, UR29, URZ, UP2, !UPT ;  /* 0x0000001d3f1d7290 */ /* 0x000fe200097fe43f */
[----:B------:R-:W-:Y:S01]  /*6330*/  SEL R7, R10, RZ, P4 ;  /* 0x000000ff0a077207 */ /* 0x000fe20002000000 */
[----:B------:R-:W-:Y:S01]  /*6340*/  UMOV UR9, UR17 ;  /* 0x0000001100097c82 */ /* 0x000fe20008000000 */
[----:B------:R-:W-:Y:S01]  /*6350*/  UMOV UR10, UR18 ;  /* 0x00000012000a7c82 */ /* 0x000fe20008000000 */
[----:B------:R-:W-:Y:S01]  /*6360*/  @P4 IMAD.MOV R11, RZ, RZ, R6 ;  /* 0x000000ffff0b4224 */ /* 0x000fe200078e0206 */
[----:B------:R0:W-:Y:S03]  /*6370*/  UTMALDG.5D.IM2COL [UR16], [UR6], UR4 ;  /* 0x00000010060073b4 */ /* 0x0001e60008060004 */
[----:B------:R-:W-:Y:S01]  /*6380*/  IMAD.MOV.U32 R6, RZ, RZ, R11 ;  /* 0x000000ffff067224 */ /* 0x000fe200078e000b */
[----:B------:R0:W-:Y:S02]  /*6390*/  UTMALDG.5D [UR8], [UR28], desc[UR26] ;  /* 0x00001a081c0075b4 */ /* 0x0001e40008021000 */
[----:B0-----:R-:W-:Y:S05]  /*63a0*/  @P6 BRA `(.L_x_151) ;  /* 0xfffffff800506947 */ /* 0x001fea000383ffff */
.L_x_147:
[----:B------:R-:W-:Y:S01]  /*63b0*/  ISETP.GE.U32.AND P2, PT, R4, 0x12, PT ;  /* 0x000000120400780c */ /* 0x000fe20003f46070 */
[----:B------:R-:W-:Y:S05]  /*63c0*/  WARPSYNC.ALL ;  /* 0x0000000000007948 */ /* 0x000fea0003800000 */
[----:B------:R-:W-:-:S07]  /*63d0*/  ELECT P1, URZ, PT ;  /* 0x00000000003f782f */ /* 0x000fce0003820000 */
[----:B------:R-:W-:-:S05]  /*63e0*/  @P2 IMAD.WIDE.U32 R6, R4, 0x38e38e39, RZ ;  /* 0x38e38e3904062825 */ /* 0x000fca00078e00ff */
[----:B-1---5:R-:W-:-:S04]  /*63f0*/  @P2 SHF.R.U32.HI R0, RZ, 0x2, R7 ;  /* 0x00000002ff002819 */ /* 0x022fc80000011607 */
[----:B------:R-:W-:-:S04]  /*6400*/  @P2 LOP3.LUT R0, R0, 0x1, RZ, 0xc0, !PT ;  /* 0x0000000100002812 */ /* 0x000fc800078ec0ff */
[----:B------:R-:W-:Y:S01]  /*6410*/  @P2 ISETP.NE.U32.AND P0, PT, R0, 0x1, PT ;  /* 0x000000010000280c */ /* 0x000fe20003f05070 */
[----:B------:R-:W-:-:S12]  /*6420*/  @!P1 EXIT ;  /* 0x000000000000994d */ /* 0x000fd80003800000 */
[----:B------:R-:W-:Y:S01]  /*6430*/  LOP3.LUT R2, R2, 0x2, RZ, 0xfc, !PT ;  /* 0x0000000202027812 */ /* 0x000fe200078efcff */
[----:B------:R-:W-:Y:S01]  /*6440*/  IMAD.MOV.U32 R5, RZ, RZ, 0x1 ;  /* 0x00000001ff057424 */ /* 0x000fe200078e00ff */
[----:B------:R-:W-:Y:S02]  /*6450*/  @P2 ISETP.NE.U32.AND.EX P0, PT, RZ, RZ, PT, P0 ;  /* 0x000000ffff00220c */ /* 0x000fe40003f05100 */
[----:B------:R-:W-:Y:S02]  /*6460*/  ISETP.NE.AND P1, PT, R2, 0x3, PT ;  /* 0x000000030200780c */ /* 0x000fe40003f25270 */
[----:B------:R-:W-:-:S11]  /*6470*/  @P2 SEL R5, RZ, 0x1, !P0 ;  /* 0x00000001ff052807 */ /* 0x000fd60004000000 */
[----:B------:R-:W-:Y:S05]  /*6480*/  @!P1 BRA `(.L_x_152) ;  /* 0x0000000000049947 */ /* 0x000fea0003800000 */
[----:B------:R-:W-:Y:S01]  /*6490*/  BPT.TRAP 0x1 ;  /* 0x000000040000795c */ /* 0x000fe20000300000 */
.L_x_152:
[----:B------:R-:W0:Y:S01]  /*64a0*/  S2R R7, SR_CgaCtaId ;  /* 0x0000000000077919 */ /* 0x000e220000008800 */
[----:B---3--:R-:W-:Y:S01]  /*64b0*/  IMAD.WIDE.U32 R2, R4, 0x38e38e39, RZ ;  /* 0x38e38e3904027825 */ /* 0x008fe200078e00ff */
[----:B------:R-:W-:-:S04]  /*64c0*/  MOV R0, 0x400 ;  /* 0x0000040000007802 */ /* 0x000fc80000000f00 */
[----:B------:R-:W-:-:S05]  /*64d0*/  SHF.R.U32.HI R3, RZ, 0x2, R3 ;  /* 0x00000002ff037819 */ /* 0x000fca0000011603 */
[----:B------:R-:W-:Y:S01]  /*64e0*/  IMAD R3, R3, -0x12, R4 ;  /* 0xffffffee03037824 */ /* 0x000fe200078e0204 */
[----:B0-----:R-:W-:Y:S02]  /*64f0*/  LEA R0, R7, R0, 0x18 ;  /* 0x0000000007007211 */ /* 0x001fe400078ec0ff */
[----:B------:R-:W-:-:S03]  /*6500*/  SHF.L.U32 R7, R5, 0x1f, RZ ;  /* 0x0000001f05077819 */ /* 0x000fc600000006ff */
[----:B------:R-:W-:-:S04]  /*6510*/  VIADD R0, R0, 0x36090 ;  /* 0x0003609000007836 */ /* 0x000fc80000000000 */
[----:B------:R-:W-:-:S07]  /*6520*/  IMAD R2, R3, 0x8, R0 ;  /* 0x0000000803027824 */ /* 0x000fce00078e0200 */
.L_x_153:
[----:B0-----:R0:W1:Y:S02]  /*6530*/  SYNCS.PHASECHK.TRANS64.TRYWAIT P0, [R2+URZ], R7 ;  /* 0x00000007020075a7 */ /* 0x001064000800017f */
[----:B-1----:R-:W-:Y:S05]  /*6540*/  @!P0 NANOSLEEP.SYNCS 0x989680 ;  /* 0x009896800000895d */ /* 0x002fea0003900000 */
[----:B------:R-:W1:Y:S02]  /*6550*/  @!P0 SYNCS.PHASECHK.TRANS64 P0, [R2+URZ], R7 ;  /* 0x00000007020085a7 */ /* 0x000e64000800007f */
[----:B-1----:R-:W-:Y:S05]  /*6560*/  @!P0 BRA `(.L_x_153) ;  /* 0xfffffffc00f08947 */ /* 0x002fea000383ffff */
[----:B------:R-:W-:-:S05]  /*6570*/  VIADD R3, R3, 0x1 ;  /* 0x0000000103037836 */ /* 0x000fca0000000000 */
[----:B------:R-:W-:-:S04]  /*6580*/  ISETP.NE.AND P0, PT, R3, 0x12, PT ;  /* 0x000000120300780c */ /* 0x000fc80003f05270 */
[----:B0-----:R-:W-:Y:S02]  /*6590*/  SEL R2, RZ, 0x1, P0 ;  /* 0x00000001ff027807 */ /* 0x001fe40000000000 */
[----:B------:R-:W-:Y:S02]  /*65a0*/  SEL R3, R3, RZ, P0 ;  /* 0x000000ff03037207 */ /* 0x000fe40000000000 */
[----:B------:R-:W-:-:S03]  /*65b0*/  LOP3.LUT R7, R5, R2, RZ, 0x3c, !PT ;  /* 0x0000000205077212 */ /* 0x000fc600078e3cff */
[----:B------:R-:W-:Y:S01]  /*65c0*/  IMAD R2, R3, 0x8, R0 ;  /* 0x0000000803027824 */ /* 0x000fe200078e0200 */
[----:B------:R-:W-:-:S07]  /*65d0*/  SHF.L.U32 R5, R7, 0x1f, RZ ;  /* 0x0000001f07057819 */ /* 0x000fce00000006ff */
.L_x_154:
        /* <DEDUP_REMOVED lines=11> */
.L_x_155:
        /* <DEDUP_REMOVED lines=11> */
.L_x_156:
        /* <DEDUP_REMOVED lines=11> */
.L_x_157:
        /* <DEDUP_REMOVED lines=11> */
.L_x_158:
        /* <DEDUP_REMOVED lines=11> */
.L_x_159:
        /* <DEDUP_REMOVED lines=11> */
.L_x_160:
        /* <DEDUP_REMOVED lines=11> */
.L_x_161:
        /* <DEDUP_REMOVED lines=11> */
.L_x_162:
        /* <DEDUP_REMOVED lines=11> */
.L_x_163:
        /* <DEDUP_REMOVED lines=11> */
.L_x_164:
        /* <DEDUP_REMOVED lines=11> */
.L_x_165:
        /* <DEDUP_REMOVED lines=11> */
.L_x_166:
        /* <DEDUP_REMOVED lines=11> */
.L_x_167:
        /* <DEDUP_REMOVED lines=11> */
.L_x_168:
        /* <DEDUP_REMOVED lines=11> */
.L_x_169:
        /* <DEDUP_REMOVED lines=11> */
.L_x_170:
[----:B0-----:R0:W1:Y:S02]  /*70e0*/  SYNCS.PHASECHK.TRANS64.TRYWAIT P0, [R3+URZ], R0 ;  /* 0x00000000030075a7 */ /* 0x001064000800017f */
[----:B-1----:R-:W-:Y:S05]  /*70f0*/  @!P0 NANOSLEEP.SYNCS 0x989680 ;  /* 0x009896800000895d */ /* 0x002fea0003900000 */
[----:B------:R-:W1:Y:S02]  /*7100*/  @!P0 SYNCS.PHASECHK.TRANS64 P0, [R3+URZ], R0 ;  /* 0x00000000030085a7 */ /* 0x000e64000800007f */
[----:B-1----:R-:W-:Y:S05]  /*7110*/  @P0 EXIT ;  /* 0x000000000000094d */ /* 0x002fea0003800000 */
[----:B------:R-:W-:Y:S05]  /*7120*/  BRA `(.L_x_170) ;  /* 0xfffffffc00ec7947 */ /* 0x000fea000383ffff */
.L_x_171:
[----:B------:R-:W-:-:S00]  /*7130*/  BRA `(.L_x_171) ;  /* 0xfffffffc00fc7947 */ /* 0x000fc0000383ffff */
[----:B------:R-:W-:-:S00]  /*7140*/  NOP ;  /* 0x0000000000007918 */ /* 0x000fc00000000000 */
        /* <DEDUP_REMOVED lines=11> */
.L_x_172:


//--------------------- .nv.shared._ZN7cutlass13device_kernelINS_4conv6kernel13ConvUniversalINS1_16ConvProblemShapeILNS1_8OperatorE0ELi3EEENS1_10collective14CollectiveConvINS1_46MainloopSm90TmaGmmaWarpSpecializedImplicitGemmILS5_0ELi18ELi3EN4cute5tupleIJNSA_1CILi1EEESD_SD_EEENS1_36KernelImplicitTmaWarpSpecializedSm90ELi1EEENSB_IJNSC_ILi64EEENSC_ILi128EEENSB_IJNSC_ILi32EEEEEEEEENS_10bfloat16_tESM_NSA_8TiledMMAINSA_8MMA_AtomIJNSA_4SM904GMMA28MMA_64x128x16_F32BF16BF16_SSILNSQ_5MajorE0ELSS_0ELNSQ_7ScaleInE1ELST_1EEEEEENSA_6LayoutISE_NSB_IJNSC_ILi0EEESX_SX_EEEEENSB_IJNSA_10UnderscoreES10_S10_EEEEENS7_6detail26Sm90ImplicitGemmTileTraitsINSA_20SM90_TMA_LOAD_IM2COLENSA_14ComposedLayoutINSA_7SwizzleILi2ELi4ELi3EEENSA_18smem_ptr_flag_bitsILi16EEENSW_INSB_IJNSB_IJNSC_ILi8EEES1B_EEENSB_IJSJ_SD_EEENSB_IJSD_NSC_ILi18EEEEEEEEENSB_IJNSB_IJSJ_NSC_ILi256EEEEEENSB_IJSD_SX_EEENSB_IJSX_NSC_ILi2048EEEEEEEEEEEEEvEENS14_INSA_13SM90_TMA_LOADENS16_IS18_S1A_NSW_INSB_IJNSB_IJS1B_NSC_ILi16EEEEEES1D_S1F_EEENSB_IJS1I_S1J_NSB_IJSX_NSC_ILi4096EEEEEEEEEEEEEvEEEENS_8epilogue10collective6detail29Sm90TmaWarpSpecializedAdapterINS22_15DefaultEpilogueISM_NSB_IJNSB_IJllllEEESD_SX_EEES27_NS21_6thread17LinearCombinationISM_Li1EffLNS28_9ScaleType4KindE0ELNS_15FloatRoundStyleE2ESM_EENS_4gemm15EpilogueDefaultEEEEEvvEEEEvNT_6ParamsE --------------------------
	.section	.nv.shared._ZN7cutlass13device_kernelINS_4conv6kernel13ConvUniversalINS1_16ConvProblemShapeILNS1_8OperatorE0ELi3EEENS1_10collective14CollectiveConvINS1_46MainloopSm90TmaGmmaWarpSpecializedImplicitGemmILS5_0ELi18ELi3EN4cute5tupleIJNSA_1CILi1EEESD_SD_EEENS1_36KernelImplicitTmaWarpSpecializedSm90ELi1EEENSB_IJNSC_ILi64EEENSC_ILi128EEENSB_IJNSC_ILi32EEEEEEEEENS_10bfloat16_tESM_NSA_8TiledMMAINSA_8MMA_AtomIJNSA_4SM904GMMA28MMA_64x128x16_F32BF16BF16_SSILNSQ_5MajorE0ELSS_0ELNSQ_7ScaleInE1ELST_1EEEEEENSA_6LayoutISE_NSB_IJNSC_ILi0EEESX_SX_EEEEENSB_IJNSA_10UnderscoreES10_S10_EEEEENS7_6detail26Sm90ImplicitGemmTileTraitsINSA_20SM90_TMA_LOAD_IM2COLENSA_14ComposedLayoutINSA_7SwizzleILi2ELi4ELi3EEENSA_18smem_ptr_flag_bitsILi16EEENSW_INSB_IJNSB_IJNSC_ILi8EEES1B_EEENSB_IJSJ_SD_EEENSB_IJSD_NSC_ILi18EEEEEEEEENSB_IJNSB_IJSJ_NSC_ILi256EEEEEENSB_IJSD_SX_EEENSB_IJSX_NSC_ILi2048EEEEEEEEEEEEEvEENS14_INSA_13SM90_TMA_LOADENS16_IS18_S1A_NSW_INSB_IJNSB_IJS1B_NSC_ILi16EEEEEES1D_S1F_EEENSB_IJS1I_S1J_NSB_IJSX_NSC_ILi4096EEEEEEEEEEEEEvEEEENS_8epilogue10collective6detail29Sm90TmaWarpSpecializedAdapterINS22_15DefaultEpilogueISM_NSB_IJNSB_IJllllEEESD_SX_EEES27_NS21_6thread17LinearCombinationISM_Li1EffLNS28_9ScaleType4KindE0ELNS_15FloatRoundStyleE2ESM_EENS_4gemm15EpilogueDefaultEEEEEvvEEEEvNT_6ParamsE,"aw",@nobits
	.sectionflags	@""
	.align	16
	.zero		1024


//--------------------- .nv.shared.reserved.0     --------------------------
	.section	.nv.shared.reserved.0,"aw",@nobits
	.weak		__nv_reservedSMEM_offset_0_alias
	.size		__nv_reservedSMEM_offset_0_alias, 0, 0
	.other		__nv_reservedSMEM_offset_0_alias,@"STO_CUDA_RESERVED_SHARED STV_DEFAULT"
__nv_reservedSMEM_offset_0_alias:
	.zero		0


//--------------------- .nv.global                --------------------------
	.section	.nv.global,"aw",@nobits
.nv.global:
	.type		_ZN39_INTERNAL_e5261a55_4_k_cu_9cca4f2b_32864cute1_E,@object
	.size		_ZN39_INTERNAL_e5261a55_4_k_cu_9cca4f2b_32864cute1_E,(_ZN39_INTERNAL_e5261a55_4_k_cu_9cca4f2b_32864cuda3std3__45__cpo6cbeginE - _ZN39_INTERNAL_e5261a55_4_k_cu_9cca4f2b_32864cute1_E)
_ZN39_INTERNAL_e5261a55_4_k_cu_9cca4f2b_32864cute1_E:
	.zero		1
	.type		_ZN39_INTERNAL_e5261a55_4_k_cu_9cca4f2b_32864cuda3std3__45__cpo6cbeginE,@object
	.size		_ZN39_INTERNAL_e5261a55_4_k_cu_9cca4f2b_32864cuda3std3__45__cpo6cbeginE,(_ZN39_INTERNAL_e5261a55_4_k_cu_9cca4f2b_32864cuda3std3__48in_placeE - _ZN39_INTERNAL_e5261a55_4_k_cu_9cca4f2b_32864cuda3std3__45__cpo6cbeginE)
_ZN39_INTERNAL_e5261a55_4_k_cu_9cca4f2b_32864cuda3std3__45__cpo6cbeginE:
	.zero		1
	.type		_ZN39_INTERNAL_e5261a55_4_k_cu_9cca4f2b_32864cuda3std3__48in_placeE,@object
	.size		_ZN39_INTERNAL_e5261a55_4_k_cu_9cca4f2b_32864cuda3std3__48in_placeE,(_ZN39_INTERNAL_e5261a55_4_k_cu_9cca4f2b_32864cuda3std6ranges3__45__cpo9iter_moveE - _ZN39_INTERNAL_e5261a55_4_k_cu_9cca4f2b_32864cuda3std3__48in_placeE)
_ZN39_INTERNAL_e5261a55_4_k_cu_9cca4f2b_32864cuda3std3__48in_placeE:
	.zero		1
	.type		_ZN39_INTERNAL_e5261a55_4_k_cu_9cca4f2b_32864cuda3std6ranges3__45__cpo9iter_moveE,@object
	.size		_ZN39_INTERNAL_e5261a55_4_k_cu_9cca4f2b_32864cuda3std6ranges3__45__cpo9iter_moveE,(_ZN39_INTERNAL_e5261a55_4_k_cu_9cca4f2b_32864cuda3std3__45__cpo5beginE - _ZN39_INTERNAL_e5261a55_4_k_cu_9cca4f2b_32864cuda3std6ranges3__45__cpo9iter_moveE)
_ZN39_INTERNAL_e5261a55_4_k_cu_9cca4f2b_32864cuda3std6ranges3__45__cpo9iter_moveE:
	.zero		1
	.type		_ZN39_INTERNAL_e5261a55_4_k_cu_9cca4f2b_32864cuda3std3__45__cpo5beginE,@object
	.size		_ZN39_INTERNAL_e5261a55_4_k_cu_9cca4f2b_32864cuda3std3__45__cpo5beginE,(_ZN39_INTERNAL_e5261a55_4_k_cu_9cca4f2b_32864cuda3std3__441_GLOBAL__N__e5261a55_4_k_cu_9cca4f2b_32866ignoreE - _ZN39_INTERNAL_e5261a55_4_k_cu_9cca4f2b_32864cuda3std3__45__cpo5beginE)
_ZN39_INTERNAL_e5261a55_4_k_cu_9cca4f2b_32864cuda3std3__45__cpo5beginE:
	.zero		1
	.type		_ZN39_INTERNAL_e5261a55_4_k_cu_9cca4f2b_32864cuda3std3__441_GLOBAL__N__e5261a55_4_k_cu_9cca4f2b_32866ignoreE,@object
	.size		_ZN39_INTERNAL_e5261a55_4_k_cu_9cca4f2b_32864cuda3std3__441_GLOBAL__N__e5261a55_4_k_cu_9cca4f2b_32866ignoreE,(_ZN39_INTERNAL_e5261a55_4_k_cu_9cca4f2b_32864cute7productE - _ZN39_INTERNAL_e5261a55_4_k_cu_9cca4f2b_32864cuda3std3__441_GLOBAL__N__e5261a55_4_k_cu_9cca4f2b_32866ignoreE)
_ZN39_INTERNAL_e5261a55_4_k_cu_9cca4f2b_32864cuda3std3__441_GLOBAL__N__e5261a55_4_k_cu_9cca4f2b_32866ignoreE:
	.zero		1
	.type		_ZN39_INTERNAL_e5261a55_4_k_cu_9cca4f2b_32864cute7productE,@object
	.size		_ZN39_INTERNAL_e5261a55_4_k_cu_9cca4f2b_32864cute7productE,(_ZN39_INTERNAL_e5261a55_4_k_cu_9cca4f2b_32864cuda3std3__45__cpo3endE - _ZN39_INTERNAL_e5261a55_4_k_cu_9cca4f2b_32864cute7productE)
_ZN39_INTERNAL_e5261a55_4_k_cu_9cca4f2b_32864cute7productE:
	.zero		1
	.type		_ZN39_INTERNAL_e5261a55_4_k_cu_9cca4f2b_32864cuda3std3__45__cpo3endE,@object
	.size		_ZN39_INTERNAL_e5261a55_4_k_cu_9cca4f2b_32864cuda3std3__45__cpo3endE,(_ZN39_INTERNAL_e5261a55_4_k_cu_9cca4f2b_32864cuda3std3__419piecewise_constructE - _ZN39_INTERNAL_e5261a55_4_k_cu_9cca4f2b_32864cuda3std3__45__cpo3endE)
_ZN39_INTERNAL_e5261a55_4_k_cu_9cca4f2b_32864cuda3std3__45__cpo3endE:
	.zero		1
	.type		_ZN39_INTERNAL_e5261a55_4_k_cu_9cca4f2b_32864cuda3std3__419piecewise_constructE,@object
	.size		_ZN39_INTERNAL_e5261a55_4_k_cu_9cca4f2b_32864cuda3std3__419piecewise_constructE,(_ZN39_INTERNAL_e5261a55_4_k_cu_9cca4f2b_32864cuda3std3__45__cpo4cendE - _ZN39_INTERNAL_e5261a55_4_k_cu_9cca4f2b_32864cuda3std3__419piecewise_constructE)
_ZN39_INTERNAL_e5261a55_4_k_cu_9cca4f2b_32864cuda3std3__419piecewise_constructE:
	.zero		1
	.type		_ZN39_INTERNAL_e5261a55_4_k_cu_9cca4f2b_32864cuda3std3__45__cpo4cendE,@object
	.size		_ZN39_INTERNAL_e5261a55_4_k_cu_9cca4f2b_32864cuda3std3__45__cpo4cendE,(_ZN39_INTERNAL_e5261a55_4_k_cu_9cca4f2b_32864cuda3std6ranges3__45__cpo4swapE - _ZN39_INTERNAL_e5261a55_4_k_cu_9cca4f2b_32864cuda3std3__45__cpo4cendE)
_ZN39_INTERNAL_e5261a55_4_k_cu_9cca4f2b_32864cuda3std3__45__cpo4cendE:
	.zero		1
	.type		_ZN39_INTERNAL_e5261a55_4_k_cu_9cca4f2b_32864cuda3std6ranges3__45__cpo4swapE,@object
	.size		_ZN39_INTERNAL_e5261a55_4_k_cu_9cca4f2b_32864cuda3std6ranges3__45__cpo4swapE,(.L_7 - _ZN39_INTERNAL_e5261a55_4_k_cu_9cca4f2b_32864cuda3std6ranges3__45__cpo4swapE)
_ZN39_INTERNAL_e5261a55_4_k_cu_9cca4f2b_32864cuda3std6ranges3__45__cpo4swapE:
	.zero		1
.L_7:


//--------------------- .nv.constant0._ZN7cutlass13device_kernelINS_4conv6kernel13ConvUniversalINS1_16ConvProblemShapeILNS1_8OperatorE0ELi3EEENS1_10collective14CollectiveConvINS1_46MainloopSm90TmaGmmaWarpSpecializedImplicitGemmILS5_0ELi18ELi3EN4cute5tupleIJNSA_1CILi1EEESD_SD_EEENS1_36KernelImplicitTmaWarpSpecializedSm90ELi1EEENSB_IJNSC_ILi64EEENSC_ILi128EEENSB_IJNSC_ILi32EEEEEEEEENS_10bfloat16_tESM_NSA_8TiledMMAINSA_8MMA_AtomIJNSA_4SM904GMMA28MMA_64x128x16_F32BF16BF16_SSILNSQ_5MajorE0ELSS_0ELNSQ_7ScaleInE1ELST_1EEEEEENSA_6LayoutISE_NSB_IJNSC_ILi0EEESX_SX_EEEEENSB_IJNSA_10UnderscoreES10_S10_EEEEENS7_6detail26Sm90ImplicitGemmTileTraitsINSA_20SM90_TMA_LOAD_IM2COLENSA_14ComposedLayoutINSA_7SwizzleILi2ELi4ELi3EEENSA_18smem_ptr_flag_bitsILi16EEENSW_INSB_IJNSB_IJNSC_ILi8EEES1B_EEENSB_IJSJ_SD_EEENSB_IJSD_NSC_ILi18EEEEEEEEENSB_IJNSB_IJSJ_NSC_ILi256EEEEEENSB_IJSD_SX_EEENSB_IJSX_NSC_ILi2048EEEEEEEEEEEEEvEENS14_INSA_13SM90_TMA_LOADENS16_IS18_S1A_NSW_INSB_IJNSB_IJS1B_NSC_ILi16EEEEEES1D_S1F_EEENSB_IJS1I_S1J_NSB_IJSX_NSC_ILi4096EEEEEEEEEEEEEvEEEENS_8epilogue10collective6detail29Sm90TmaWarpSpecializedAdapterINS22_15DefaultEpilogueISM_NSB_IJNSB_IJllllEEESD_SX_EEES27_NS21_6thread17LinearCombinationISM_Li1EffLNS28_9ScaleType4KindE0ELNS_15FloatRoundStyleE2ESM_EENS_4gemm15EpilogueDefaultEEEEEvvEEEEvNT_6ParamsE --------------------------
	.section	.nv.constant0._ZN7cutlass13device_kernelINS_4conv6kernel13ConvUniversalINS1_16ConvProblemShapeILNS1_8OperatorE0ELi3EEENS1_10collective14CollectiveConvINS1_46MainloopSm90TmaGmmaWarpSpecializedImplicitGemmILS5_0ELi18ELi3EN4cute5tupleIJNSA_1CILi1EEESD_SD_EEENS1_36KernelImplicitTmaWarpSpecializedSm90ELi1EEENSB_IJNSC_ILi64EEENSC_ILi128EEENSB_IJNSC_ILi32EEEEEEEEENS_10bfloat16_tESM_NSA_8TiledMMAINSA_8MMA_AtomIJNSA_4SM904GMMA28MMA_64x128x16_F32BF16BF16_SSILNSQ_5MajorE0ELSS_0ELNSQ_7ScaleInE1ELST_1EEEEEENSA_6LayoutISE_NSB_IJNSC_ILi0EEESX_SX_EEEEENSB_IJNSA_10UnderscoreES10_S10_EEEEENS7_6detail26Sm90ImplicitGemmTileTraitsINSA_20SM90_TMA_LOAD_IM2COLENSA_14ComposedLayoutINSA_7SwizzleILi2ELi4ELi3EEENSA_18smem_ptr_flag_bitsILi16EEENSW_INSB_IJNSB_IJNSC_ILi8EEES1B_EEENSB_IJSJ_SD_EEENSB_IJSD_NSC_ILi18EEEEEEEEENSB_IJNSB_IJSJ_NSC_ILi256EEEEEENSB_IJSD_SX_EEENSB_IJSX_NSC_ILi2048EEEEEEEEEEEEEvEENS14_INSA_13SM90_TMA_LOADENS16_IS18_S1A_NSW_INSB_IJNSB_IJS1B_NSC_ILi16EEEEEES1D_S1F_EEENSB_IJS1I_S1J_NSB_IJSX_NSC_ILi4096EEEEEEEEEEEEEvEEEENS_8epilogue10collective6detail29Sm90TmaWarpSpecializedAdapterINS22_15DefaultEpilogueISM_NSB_IJNSB_IJllllEEESD_SX_EEES27_NS21_6thread17LinearCombinationISM_Li1EffLNS28_9ScaleType4KindE0ELNS_15FloatRoundStyleE2ESM_EENS_4gemm15EpilogueDefaultEEEEEvvEEEEvNT_6ParamsE,"a",@progbits
	.sectionflags	@""
	.align	4
.nv.constant0._ZN7cutlass13device_kernelINS_4conv6kernel13ConvUniversalINS1_16ConvProblemShapeILNS1_8OperatorE0ELi3EEENS1_10collective14CollectiveConvINS1_46MainloopSm90TmaGmmaWarpSpecializedImplicitGemmILS5_0ELi18ELi3EN4cute5tupleIJNSA_1CILi1EEESD_SD_EEENS1_36KernelImplicitTmaWarpSpecializedSm90ELi1EEENSB_IJNSC_ILi64EEENSC_ILi128EEENSB_IJNSC_ILi32EEEEEEEEENS_10bfloat16_tESM_NSA_8TiledMMAINSA_8MMA_AtomIJNSA_4SM904GMMA28MMA_64x128x16_F32BF16BF16_SSILNSQ_5MajorE0ELSS_0ELNSQ_7ScaleInE1ELST_1EEEEEENSA_6LayoutISE_NSB_IJNSC_ILi0EEESX_SX_EEEEENSB_IJNSA_10UnderscoreES10_S10_EEEEENS7_6detail26Sm90ImplicitGemmTileTraitsINSA_20SM90_TMA_LOAD_IM2COLENSA_14ComposedLayoutINSA_7SwizzleILi2ELi4ELi3EEENSA_18smem_ptr_flag_bitsILi16EEENSW_INSB_IJNSB_IJNSC_ILi8EEES1B_EEENSB_IJSJ_SD_EEENSB_IJSD_NSC_ILi18EEEEEEEEENSB_IJNSB_IJSJ_NSC_ILi256EEEEEENSB_IJSD_SX_EEENSB_IJSX_NSC_ILi2048EEEEEEEEEEEEEvEENS14_INSA_13SM90_TMA_LOADENS16_IS18_S1A_NSW_INSB_IJNSB_IJS1B_NSC_ILi16EEEEEES1D_S1F_EEENSB_IJS1I_S1J_NSB_IJSX_NSC_ILi4096EEEEEEEEEEEEEvEEEENS_8epilogue10collective6detail29Sm90TmaWarpSpecializedAdapterINS22_15DefaultEpilogueISM_NSB_IJNSB_IJllllEEESD_SX_EEES27_NS21_6thread17LinearCombinationISM_Li1EffLNS28_9ScaleType4KindE0ELNS_15FloatRoundStyleE2ESM_EENS_4gemm15EpilogueDefaultEEEEEvvEEEEvNT_6ParamsE:
	.zero		1664


//--------------------- SYMBOLS --------------------------

	.type		.nv.reservedSmem.offset0,@object
	.size		.nv.reservedSmem.offset0,0x4
